//
// Generated by NVIDIA NVVM Compiler
//
// Compiler Build ID: CL-36424714
// Cuda compilation tools, release 13.0, V13.0.88
// Based on NVVM 20.0.0
//

.version 9.0
.target sm_100
.address_size 64

	// .globl	_Z18InitializeMatricesPfS_S_iy
.global .align 4 .b8 precalc_xorwow_matrix[102400];
.global .align 4 .b8 precalc_xorwow_offset_matrix[102400];
.global .align 4 .b8 mrg32k3aM1[2304];
.global .align 4 .b8 mrg32k3aM2[2304];
.global .align 4 .b8 mrg32k3aM1SubSeq[2016];
.global .align 4 .b8 mrg32k3aM2SubSeq[2016];
.global .align 4 .b8 mrg32k3aM1Seq[2304];
.global .align 4 .b8 mrg32k3aM2Seq[2304];
.const .align 8 .b8 __cr_lgamma_table[72];

.visible .entry _Z18InitializeMatricesPfS_S_iy(
	.param .u64 .ptr .align 1 _Z18InitializeMatricesPfS_S_iy_param_0,
	.param .u64 .ptr .align 1 _Z18InitializeMatricesPfS_S_iy_param_1,
	.param .u64 .ptr .align 1 _Z18InitializeMatricesPfS_S_iy_param_2,
	.param .u32 _Z18InitializeMatricesPfS_S_iy_param_3,
	.param .u64 _Z18InitializeMatricesPfS_S_iy_param_4
)
{
	.local .align 8 .b8 	__local_depot0[48];
	.reg .b64 	%SP;
	.reg .b64 	%SPL;
	.reg .pred 	%p<73>;
	.reg .b32 	%r<1438>;
	.reg .b32 	%f<29>;
	.reg .b64 	%rd<61>;

	mov.u64 	%SPL, __local_depot0;
	ld.param.u64 	%rd19, [_Z18InitializeMatricesPfS_S_iy_param_0];
	ld.param.u64 	%rd20, [_Z18InitializeMatricesPfS_S_iy_param_1];
	ld.param.u32 	%r616, [_Z18InitializeMatricesPfS_S_iy_param_3];
	ld.param.u64 	%rd18, [_Z18InitializeMatricesPfS_S_iy_param_4];
	cvta.to.global.u64 	%rd1, %rd19;
	cvta.to.global.u64 	%rd2, %rd20;
	mov.u32 	%r617, %tid.x;
	mov.u32 	%r618, %ctaid.x;
	mov.u32 	%r1, %ntid.x;
	mad.lo.s32 	%r1411, %r618, %r1, %r617;
	mov.u32 	%r619, %tid.y;
	mov.u32 	%r620, %ctaid.y;
	mov.u32 	%r621, %ntid.y;
	mad.lo.s32 	%r622, %r620, %r621, %r619;
	mov.u32 	%r623, %nctaid.y;
	mul.lo.s32 	%r4, %r623, %r621;
	max.s32 	%r624, %r1411, %r622;
	setp.ge.s32 	%p1, %r624, %r616;
	@%p1 bra 	$L__BB0_116;
	add.u64 	%rd3, %SPL, 0;
	cvt.u32.u64 	%r625, %rd18;
	xor.b32  	%r626, %r625, -1429050551;
	mul.lo.s32 	%r627, %r626, 1099087573;
	{ .reg .b32 tmp; mov.b64 {tmp, %r628}, %rd18; }
	xor.b32  	%r629, %r628, -136515619;
	mul.lo.s32 	%r630, %r629, -1703105765;
	add.s32 	%r631, %r627, %r630;
	add.s32 	%r1432, %r631, 6615241;
	add.s32 	%r1134, %r627, 123456789;
	st.local.v2.u32 	[%rd3], {%r1432, %r1134};
	xor.b32  	%r1133, %r627, 362436069;
	add.s32 	%r1132, %r630, 521288629;
	st.local.v2.u32 	[%rd3+8], {%r1133, %r1132};
	xor.b32  	%r1131, %r630, 88675123;
	add.s32 	%r1130, %r627, 5783321;
	st.local.v2.u32 	[%rd3+16], {%r1131, %r1130};
	setp.eq.s32 	%p2, %r1411, 0;
	@%p2 bra 	$L__BB0_116;
	cvt.s64.s32 	%rd60, %r1411;
	mov.b32 	%r1117, 0;
	mov.u64 	%rd24, precalc_xorwow_matrix;
$L__BB0_3:
	mov.u64 	%rd5, %rd60;
	and.b64  	%rd22, %rd5, 3;
	setp.eq.s64 	%p3, %rd22, 0;
	@%p3 bra 	$L__BB0_115;
	mul.wide.u32 	%rd23, %r1117, 3200;
	add.s64 	%rd6, %rd24, %rd23;
	mov.b32 	%r1130, 0;
	mov.u32 	%r1131, %r1130;
	mov.u32 	%r1132, %r1130;
	mov.u32 	%r1133, %r1130;
	mov.u32 	%r1134, %r1130;
	mov.u32 	%r1123, %r1130;
$L__BB0_5:
	mul.wide.u32 	%rd25, %r1123, 4;
	add.s64 	%rd26, %rd3, %rd25;
	ld.local.u32 	%r23, [%rd26+4];
	shl.b32 	%r24, %r1123, 5;
	mov.b32 	%r1129, 0;
$L__BB0_6:
	.pragma "nounroll";
	shr.u32 	%r635, %r23, %r1129;
	and.b32  	%r636, %r635, 1;
	setp.eq.b32 	%p4, %r636, 1;
	not.pred 	%p5, %p4;
	add.s32 	%r637, %r24, %r1129;
	mul.lo.s32 	%r638, %r637, 5;
	mul.wide.u32 	%rd27, %r638, 4;
	add.s64 	%rd7, %rd6, %rd27;
	@%p5 bra 	$L__BB0_8;
	ld.global.u32 	%r639, [%rd7];
	xor.b32  	%r1134, %r1134, %r639;
	ld.global.u32 	%r640, [%rd7+4];
	xor.b32  	%r1133, %r1133, %r640;
	ld.global.u32 	%r641, [%rd7+8];
	xor.b32  	%r1132, %r1132, %r641;
	ld.global.u32 	%r642, [%rd7+12];
	xor.b32  	%r1131, %r1131, %r642;
	ld.global.u32 	%r643, [%rd7+16];
	xor.b32  	%r1130, %r1130, %r643;
$L__BB0_8:
	and.b32  	%r645, %r635, 2;
	setp.eq.s32 	%p6, %r645, 0;
	@%p6 bra 	$L__BB0_10;
	ld.global.u32 	%r646, [%rd7+20];
	xor.b32  	%r1134, %r1134, %r646;
	ld.global.u32 	%r647, [%rd7+24];
	xor.b32  	%r1133, %r1133, %r647;
	ld.global.u32 	%r648, [%rd7+28];
	xor.b32  	%r1132, %r1132, %r648;
	ld.global.u32 	%r649, [%rd7+32];
	xor.b32  	%r1131, %r1131, %r649;
	ld.global.u32 	%r650, [%rd7+36];
	xor.b32  	%r1130, %r1130, %r650;
$L__BB0_10:
	and.b32  	%r652, %r635, 4;
	setp.eq.s32 	%p7, %r652, 0;
	@%p7 bra 	$L__BB0_12;
	ld.global.u32 	%r653, [%rd7+40];
	xor.b32  	%r1134, %r1134, %r653;
	ld.global.u32 	%r654, [%rd7+44];
	xor.b32  	%r1133, %r1133, %r654;
	ld.global.u32 	%r655, [%rd7+48];
	xor.b32  	%r1132, %r1132, %r655;
	ld.global.u32 	%r656, [%rd7+52];
	xor.b32  	%r1131, %r1131, %r656;
	ld.global.u32 	%r657, [%rd7+56];
	xor.b32  	%r1130, %r1130, %r657;
$L__BB0_12:
	and.b32  	%r659, %r635, 8;
	setp.eq.s32 	%p8, %r659, 0;
	@%p8 bra 	$L__BB0_14;
	ld.global.u32 	%r660, [%rd7+60];
	xor.b32  	%r1134, %r1134, %r660;
	ld.global.u32 	%r661, [%rd7+64];
	xor.b32  	%r1133, %r1133, %r661;
	ld.global.u32 	%r662, [%rd7+68];
	xor.b32  	%r1132, %r1132, %r662;
	ld.global.u32 	%r663, [%rd7+72];
	xor.b32  	%r1131, %r1131, %r663;
	ld.global.u32 	%r664, [%rd7+76];
	xor.b32  	%r1130, %r1130, %r664;
$L__BB0_14:
	and.b32  	%r666, %r635, 16;
	setp.eq.s32 	%p9, %r666, 0;
	@%p9 bra 	$L__BB0_16;
	ld.global.u32 	%r667, [%rd7+80];
	xor.b32  	%r1134, %r1134, %r667;
	ld.global.u32 	%r668, [%rd7+84];
	xor.b32  	%r1133, %r1133, %r668;
	ld.global.u32 	%r669, [%rd7+88];
	xor.b32  	%r1132, %r1132, %r669;
	ld.global.u32 	%r670, [%rd7+92];
	xor.b32  	%r1131, %r1131, %r670;
	ld.global.u32 	%r671, [%rd7+96];
	xor.b32  	%r1130, %r1130, %r671;
$L__BB0_16:
	and.b32  	%r673, %r635, 32;
	setp.eq.s32 	%p10, %r673, 0;
	@%p10 bra 	$L__BB0_18;
	ld.global.u32 	%r674, [%rd7+100];
	xor.b32  	%r1134, %r1134, %r674;
	ld.global.u32 	%r675, [%rd7+104];
	xor.b32  	%r1133, %r1133, %r675;
	ld.global.u32 	%r676, [%rd7+108];
	xor.b32  	%r1132, %r1132, %r676;
	ld.global.u32 	%r677, [%rd7+112];
	xor.b32  	%r1131, %r1131, %r677;
	ld.global.u32 	%r678, [%rd7+116];
	xor.b32  	%r1130, %r1130, %r678;
$L__BB0_18:
	and.b32  	%r680, %r635, 64;
	setp.eq.s32 	%p11, %r680, 0;
	@%p11 bra 	$L__BB0_20;
	ld.global.u32 	%r681, [%rd7+120];
	xor.b32  	%r1134, %r1134, %r681;
	ld.global.u32 	%r682, [%rd7+124];
	xor.b32  	%r1133, %r1133, %r682;
	ld.global.u32 	%r683, [%rd7+128];
	xor.b32  	%r1132, %r1132, %r683;
	ld.global.u32 	%r684, [%rd7+132];
	xor.b32  	%r1131, %r1131, %r684;
	ld.global.u32 	%r685, [%rd7+136];
	xor.b32  	%r1130, %r1130, %r685;
$L__BB0_20:
	and.b32  	%r687, %r635, 128;
	setp.eq.s32 	%p12, %r687, 0;
	@%p12 bra 	$L__BB0_22;
	ld.global.u32 	%r688, [%rd7+140];
	xor.b32  	%r1134, %r1134, %r688;
	ld.global.u32 	%r689, [%rd7+144];
	xor.b32  	%r1133, %r1133, %r689;
	ld.global.u32 	%r690, [%rd7+148];
	xor.b32  	%r1132, %r1132, %r690;
	ld.global.u32 	%r691, [%rd7+152];
	xor.b32  	%r1131, %r1131, %r691;
	ld.global.u32 	%r692, [%rd7+156];
	xor.b32  	%r1130, %r1130, %r692;
$L__BB0_22:
	and.b32  	%r694, %r635, 256;
	setp.eq.s32 	%p13, %r694, 0;
	@%p13 bra 	$L__BB0_24;
	ld.global.u32 	%r695, [%rd7+160];
	xor.b32  	%r1134, %r1134, %r695;
	ld.global.u32 	%r696, [%rd7+164];
	xor.b32  	%r1133, %r1133, %r696;
	ld.global.u32 	%r697, [%rd7+168];
	xor.b32  	%r1132, %r1132, %r697;
	ld.global.u32 	%r698, [%rd7+172];
	xor.b32  	%r1131, %r1131, %r698;
	ld.global.u32 	%r699, [%rd7+176];
	xor.b32  	%r1130, %r1130, %r699;
$L__BB0_24:
	and.b32  	%r701, %r635, 512;
	setp.eq.s32 	%p14, %r701, 0;
	@%p14 bra 	$L__BB0_26;
	ld.global.u32 	%r702, [%rd7+180];
	xor.b32  	%r1134, %r1134, %r702;
	ld.global.u32 	%r703, [%rd7+184];
	xor.b32  	%r1133, %r1133, %r703;
	ld.global.u32 	%r704, [%rd7+188];
	xor.b32  	%r1132, %r1132, %r704;
	ld.global.u32 	%r705, [%rd7+192];
	xor.b32  	%r1131, %r1131, %r705;
	ld.global.u32 	%r706, [%rd7+196];
	xor.b32  	%r1130, %r1130, %r706;
$L__BB0_26:
	and.b32  	%r708, %r635, 1024;
	setp.eq.s32 	%p15, %r708, 0;
	@%p15 bra 	$L__BB0_28;
	ld.global.u32 	%r709, [%rd7+200];
	xor.b32  	%r1134, %r1134, %r709;
	ld.global.u32 	%r710, [%rd7+204];
	xor.b32  	%r1133, %r1133, %r710;
	ld.global.u32 	%r711, [%rd7+208];
	xor.b32  	%r1132, %r1132, %r711;
	ld.global.u32 	%r712, [%rd7+212];
	xor.b32  	%r1131, %r1131, %r712;
	ld.global.u32 	%r713, [%rd7+216];
	xor.b32  	%r1130, %r1130, %r713;
$L__BB0_28:
	and.b32  	%r715, %r635, 2048;
	setp.eq.s32 	%p16, %r715, 0;
	@%p16 bra 	$L__BB0_30;
	ld.global.u32 	%r716, [%rd7+220];
	xor.b32  	%r1134, %r1134, %r716;
	ld.global.u32 	%r717, [%rd7+224];
	xor.b32  	%r1133, %r1133, %r717;
	ld.global.u32 	%r718, [%rd7+228];
	xor.b32  	%r1132, %r1132, %r718;
	ld.global.u32 	%r719, [%rd7+232];
	xor.b32  	%r1131, %r1131, %r719;
	ld.global.u32 	%r720, [%rd7+236];
	xor.b32  	%r1130, %r1130, %r720;
$L__BB0_30:
	and.b32  	%r722, %r635, 4096;
	setp.eq.s32 	%p17, %r722, 0;
	@%p17 bra 	$L__BB0_32;
	ld.global.u32 	%r723, [%rd7+240];
	xor.b32  	%r1134, %r1134, %r723;
	ld.global.u32 	%r724, [%rd7+244];
	xor.b32  	%r1133, %r1133, %r724;
	ld.global.u32 	%r725, [%rd7+248];
	xor.b32  	%r1132, %r1132, %r725;
	ld.global.u32 	%r726, [%rd7+252];
	xor.b32  	%r1131, %r1131, %r726;
	ld.global.u32 	%r727, [%rd7+256];
	xor.b32  	%r1130, %r1130, %r727;
$L__BB0_32:
	and.b32  	%r729, %r635, 8192;
	setp.eq.s32 	%p18, %r729, 0;
	@%p18 bra 	$L__BB0_34;
	ld.global.u32 	%r730, [%rd7+260];
	xor.b32  	%r1134, %r1134, %r730;
	ld.global.u32 	%r731, [%rd7+264];
	xor.b32  	%r1133, %r1133, %r731;
	ld.global.u32 	%r732, [%rd7+268];
	xor.b32  	%r1132, %r1132, %r732;
	ld.global.u32 	%r733, [%rd7+272];
	xor.b32  	%r1131, %r1131, %r733;
	ld.global.u32 	%r734, [%rd7+276];
	xor.b32  	%r1130, %r1130, %r734;
$L__BB0_34:
	and.b32  	%r736, %r635, 16384;
	setp.eq.s32 	%p19, %r736, 0;
	@%p19 bra 	$L__BB0_36;
	ld.global.u32 	%r737, [%rd7+280];
	xor.b32  	%r1134, %r1134, %r737;
	ld.global.u32 	%r738, [%rd7+284];
	xor.b32  	%r1133, %r1133, %r738;
	ld.global.u32 	%r739, [%rd7+288];
	xor.b32  	%r1132, %r1132, %r739;
	ld.global.u32 	%r740, [%rd7+292];
	xor.b32  	%r1131, %r1131, %r740;
	ld.global.u32 	%r741, [%rd7+296];
	xor.b32  	%r1130, %r1130, %r741;
$L__BB0_36:
	and.b32  	%r743, %r635, 32768;
	setp.eq.s32 	%p20, %r743, 0;
	@%p20 bra 	$L__BB0_38;
	ld.global.u32 	%r744, [%rd7+300];
	xor.b32  	%r1134, %r1134, %r744;
	ld.global.u32 	%r745, [%rd7+304];
	xor.b32  	%r1133, %r1133, %r745;
	ld.global.u32 	%r746, [%rd7+308];
	xor.b32  	%r1132, %r1132, %r746;
	ld.global.u32 	%r747, [%rd7+312];
	xor.b32  	%r1131, %r1131, %r747;
	ld.global.u32 	%r748, [%rd7+316];
	xor.b32  	%r1130, %r1130, %r748;
$L__BB0_38:
	add.s32 	%r1129, %r1129, 16;
	setp.ne.s32 	%p21, %r1129, 32;
	@%p21 bra 	$L__BB0_6;
	mad.lo.s32 	%r749, %r1123, -31, %r24;
	add.s32 	%r1123, %r749, 1;
	setp.ne.s32 	%p22, %r1123, 5;
	@%p22 bra 	$L__BB0_5;
	st.local.u32 	[%rd3+4], %r1134;
	st.local.v2.u32 	[%rd3+8], {%r1133, %r1132};
	st.local.v2.u32 	[%rd3+16], {%r1131, %r1130};
	and.b64  	%rd28, %rd5, 3;
	setp.eq.s64 	%p23, %rd28, 1;
	@%p23 bra 	$L__BB0_115;
	mov.b32 	%r1130, 0;
	mov.u32 	%r1131, %r1130;
	mov.u32 	%r1132, %r1130;
	mov.u32 	%r1133, %r1130;
	mov.u32 	%r1134, %r1130;
	mov.u32 	%r1215, %r1130;
$L__BB0_42:
	mul.wide.u32 	%rd29, %r1215, 4;
	add.s64 	%rd30, %rd3, %rd29;
	ld.local.u32 	%r199, [%rd30+4];
	shl.b32 	%r200, %r1215, 5;
	mov.b32 	%r1221, 0;
$L__BB0_43:
	.pragma "nounroll";
	shr.u32 	%r752, %r199, %r1221;
	and.b32  	%r753, %r752, 1;
	setp.eq.b32 	%p24, %r753, 1;
	not.pred 	%p25, %p24;
	add.s32 	%r754, %r200, %r1221;
	mul.lo.s32 	%r755, %r754, 5;
	mul.wide.u32 	%rd31, %r755, 4;
	add.s64 	%rd8, %rd6, %rd31;
	@%p25 bra 	$L__BB0_45;
	ld.global.u32 	%r756, [%rd8];
	xor.b32  	%r1134, %r1134, %r756;
	ld.global.u32 	%r757, [%rd8+4];
	xor.b32  	%r1133, %r1133, %r757;
	ld.global.u32 	%r758, [%rd8+8];
	xor.b32  	%r1132, %r1132, %r758;
	ld.global.u32 	%r759, [%rd8+12];
	xor.b32  	%r1131, %r1131, %r759;
	ld.global.u32 	%r760, [%rd8+16];
	xor.b32  	%r1130, %r1130, %r760;
$L__BB0_45:
	and.b32  	%r762, %r752, 2;
	setp.eq.s32 	%p26, %r762, 0;
	@%p26 bra 	$L__BB0_47;
	ld.global.u32 	%r763, [%rd8+20];
	xor.b32  	%r1134, %r1134, %r763;
	ld.global.u32 	%r764, [%rd8+24];
	xor.b32  	%r1133, %r1133, %r764;
	ld.global.u32 	%r765, [%rd8+28];
	xor.b32  	%r1132, %r1132, %r765;
	ld.global.u32 	%r766, [%rd8+32];
	xor.b32  	%r1131, %r1131, %r766;
	ld.global.u32 	%r767, [%rd8+36];
	xor.b32  	%r1130, %r1130, %r767;
$L__BB0_47:
	and.b32  	%r769, %r752, 4;
	setp.eq.s32 	%p27, %r769, 0;
	@%p27 bra 	$L__BB0_49;
	ld.global.u32 	%r770, [%rd8+40];
	xor.b32  	%r1134, %r1134, %r770;
	ld.global.u32 	%r771, [%rd8+44];
	xor.b32  	%r1133, %r1133, %r771;
	ld.global.u32 	%r772, [%rd8+48];
	xor.b32  	%r1132, %r1132, %r772;
	ld.global.u32 	%r773, [%rd8+52];
	xor.b32  	%r1131, %r1131, %r773;
	ld.global.u32 	%r774, [%rd8+56];
	xor.b32  	%r1130, %r1130, %r774;
$L__BB0_49:
	and.b32  	%r776, %r752, 8;
	setp.eq.s32 	%p28, %r776, 0;
	@%p28 bra 	$L__BB0_51;
	ld.global.u32 	%r777, [%rd8+60];
	xor.b32  	%r1134, %r1134, %r777;
	ld.global.u32 	%r778, [%rd8+64];
	xor.b32  	%r1133, %r1133, %r778;
	ld.global.u32 	%r779, [%rd8+68];
	xor.b32  	%r1132, %r1132, %r779;
	ld.global.u32 	%r780, [%rd8+72];
	xor.b32  	%r1131, %r1131, %r780;
	ld.global.u32 	%r781, [%rd8+76];
	xor.b32  	%r1130, %r1130, %r781;
$L__BB0_51:
	and.b32  	%r783, %r752, 16;
	setp.eq.s32 	%p29, %r783, 0;
	@%p29 bra 	$L__BB0_53;
	ld.global.u32 	%r784, [%rd8+80];
	xor.b32  	%r1134, %r1134, %r784;
	ld.global.u32 	%r785, [%rd8+84];
	xor.b32  	%r1133, %r1133, %r785;
	ld.global.u32 	%r786, [%rd8+88];
	xor.b32  	%r1132, %r1132, %r786;
	ld.global.u32 	%r787, [%rd8+92];
	xor.b32  	%r1131, %r1131, %r787;
	ld.global.u32 	%r788, [%rd8+96];
	xor.b32  	%r1130, %r1130, %r788;
$L__BB0_53:
	and.b32  	%r790, %r752, 32;
	setp.eq.s32 	%p30, %r790, 0;
	@%p30 bra 	$L__BB0_55;
	ld.global.u32 	%r791, [%rd8+100];
	xor.b32  	%r1134, %r1134, %r791;
	ld.global.u32 	%r792, [%rd8+104];
	xor.b32  	%r1133, %r1133, %r792;
	ld.global.u32 	%r793, [%rd8+108];
	xor.b32  	%r1132, %r1132, %r793;
	ld.global.u32 	%r794, [%rd8+112];
	xor.b32  	%r1131, %r1131, %r794;
	ld.global.u32 	%r795, [%rd8+116];
	xor.b32  	%r1130, %r1130, %r795;
$L__BB0_55:
	and.b32  	%r797, %r752, 64;
	setp.eq.s32 	%p31, %r797, 0;
	@%p31 bra 	$L__BB0_57;
	ld.global.u32 	%r798, [%rd8+120];
	xor.b32  	%r1134, %r1134, %r798;
	ld.global.u32 	%r799, [%rd8+124];
	xor.b32  	%r1133, %r1133, %r799;
	ld.global.u32 	%r800, [%rd8+128];
	xor.b32  	%r1132, %r1132, %r800;
	ld.global.u32 	%r801, [%rd8+132];
	xor.b32  	%r1131, %r1131, %r801;
	ld.global.u32 	%r802, [%rd8+136];
	xor.b32  	%r1130, %r1130, %r802;
$L__BB0_57:
	and.b32  	%r804, %r752, 128;
	setp.eq.s32 	%p32, %r804, 0;
	@%p32 bra 	$L__BB0_59;
	ld.global.u32 	%r805, [%rd8+140];
	xor.b32  	%r1134, %r1134, %r805;
	ld.global.u32 	%r806, [%rd8+144];
	xor.b32  	%r1133, %r1133, %r806;
	ld.global.u32 	%r807, [%rd8+148];
	xor.b32  	%r1132, %r1132, %r807;
	ld.global.u32 	%r808, [%rd8+152];
	xor.b32  	%r1131, %r1131, %r808;
	ld.global.u32 	%r809, [%rd8+156];
	xor.b32  	%r1130, %r1130, %r809;
$L__BB0_59:
	and.b32  	%r811, %r752, 256;
	setp.eq.s32 	%p33, %r811, 0;
	@%p33 bra 	$L__BB0_61;
	ld.global.u32 	%r812, [%rd8+160];
	xor.b32  	%r1134, %r1134, %r812;
	ld.global.u32 	%r813, [%rd8+164];
	xor.b32  	%r1133, %r1133, %r813;
	ld.global.u32 	%r814, [%rd8+168];
	xor.b32  	%r1132, %r1132, %r814;
	ld.global.u32 	%r815, [%rd8+172];
	xor.b32  	%r1131, %r1131, %r815;
	ld.global.u32 	%r816, [%rd8+176];
	xor.b32  	%r1130, %r1130, %r816;
$L__BB0_61:
	and.b32  	%r818, %r752, 512;
	setp.eq.s32 	%p34, %r818, 0;
	@%p34 bra 	$L__BB0_63;
	ld.global.u32 	%r819, [%rd8+180];
	xor.b32  	%r1134, %r1134, %r819;
	ld.global.u32 	%r820, [%rd8+184];
	xor.b32  	%r1133, %r1133, %r820;
	ld.global.u32 	%r821, [%rd8+188];
	xor.b32  	%r1132, %r1132, %r821;
	ld.global.u32 	%r822, [%rd8+192];
	xor.b32  	%r1131, %r1131, %r822;
	ld.global.u32 	%r823, [%rd8+196];
	xor.b32  	%r1130, %r1130, %r823;
$L__BB0_63:
	and.b32  	%r825, %r752, 1024;
	setp.eq.s32 	%p35, %r825, 0;
	@%p35 bra 	$L__BB0_65;
	ld.global.u32 	%r826, [%rd8+200];
	xor.b32  	%r1134, %r1134, %r826;
	ld.global.u32 	%r827, [%rd8+204];
	xor.b32  	%r1133, %r1133, %r827;
	ld.global.u32 	%r828, [%rd8+208];
	xor.b32  	%r1132, %r1132, %r828;
	ld.global.u32 	%r829, [%rd8+212];
	xor.b32  	%r1131, %r1131, %r829;
	ld.global.u32 	%r830, [%rd8+216];
	xor.b32  	%r1130, %r1130, %r830;
$L__BB0_65:
	and.b32  	%r832, %r752, 2048;
	setp.eq.s32 	%p36, %r832, 0;
	@%p36 bra 	$L__BB0_67;
	ld.global.u32 	%r833, [%rd8+220];
	xor.b32  	%r1134, %r1134, %r833;
	ld.global.u32 	%r834, [%rd8+224];
	xor.b32  	%r1133, %r1133, %r834;
	ld.global.u32 	%r835, [%rd8+228];
	xor.b32  	%r1132, %r1132, %r835;
	ld.global.u32 	%r836, [%rd8+232];
	xor.b32  	%r1131, %r1131, %r836;
	ld.global.u32 	%r837, [%rd8+236];
	xor.b32  	%r1130, %r1130, %r837;
$L__BB0_67:
	and.b32  	%r839, %r752, 4096;
	setp.eq.s32 	%p37, %r839, 0;
	@%p37 bra 	$L__BB0_69;
	ld.global.u32 	%r840, [%rd8+240];
	xor.b32  	%r1134, %r1134, %r840;
	ld.global.u32 	%r841, [%rd8+244];
	xor.b32  	%r1133, %r1133, %r841;
	ld.global.u32 	%r842, [%rd8+248];
	xor.b32  	%r1132, %r1132, %r842;
	ld.global.u32 	%r843, [%rd8+252];
	xor.b32  	%r1131, %r1131, %r843;
	ld.global.u32 	%r844, [%rd8+256];
	xor.b32  	%r1130, %r1130, %r844;
$L__BB0_69:
	and.b32  	%r846, %r752, 8192;
	setp.eq.s32 	%p38, %r846, 0;
	@%p38 bra 	$L__BB0_71;
	ld.global.u32 	%r847, [%rd8+260];
	xor.b32  	%r1134, %r1134, %r847;
	ld.global.u32 	%r848, [%rd8+264];
	xor.b32  	%r1133, %r1133, %r848;
	ld.global.u32 	%r849, [%rd8+268];
	xor.b32  	%r1132, %r1132, %r849;
	ld.global.u32 	%r850, [%rd8+272];
	xor.b32  	%r1131, %r1131, %r850;
	ld.global.u32 	%r851, [%rd8+276];
	xor.b32  	%r1130, %r1130, %r851;
$L__BB0_71:
	and.b32  	%r853, %r752, 16384;
	setp.eq.s32 	%p39, %r853, 0;
	@%p39 bra 	$L__BB0_73;
	ld.global.u32 	%r854, [%rd8+280];
	xor.b32  	%r1134, %r1134, %r854;
	ld.global.u32 	%r855, [%rd8+284];
	xor.b32  	%r1133, %r1133, %r855;
	ld.global.u32 	%r856, [%rd8+288];
	xor.b32  	%r1132, %r1132, %r856;
	ld.global.u32 	%r857, [%rd8+292];
	xor.b32  	%r1131, %r1131, %r857;
	ld.global.u32 	%r858, [%rd8+296];
	xor.b32  	%r1130, %r1130, %r858;
$L__BB0_73:
	and.b32  	%r860, %r752, 32768;
	setp.eq.s32 	%p40, %r860, 0;
	@%p40 bra 	$L__BB0_75;
	ld.global.u32 	%r861, [%rd8+300];
	xor.b32  	%r1134, %r1134, %r861;
	ld.global.u32 	%r862, [%rd8+304];
	xor.b32  	%r1133, %r1133, %r862;
	ld.global.u32 	%r863, [%rd8+308];
	xor.b32  	%r1132, %r1132, %r863;
	ld.global.u32 	%r864, [%rd8+312];
	xor.b32  	%r1131, %r1131, %r864;
	ld.global.u32 	%r865, [%rd8+316];
	xor.b32  	%r1130, %r1130, %r865;
$L__BB0_75:
	add.s32 	%r1221, %r1221, 16;
	setp.ne.s32 	%p41, %r1221, 32;
	@%p41 bra 	$L__BB0_43;
	mad.lo.s32 	%r866, %r1215, -31, %r200;
	add.s32 	%r1215, %r866, 1;
	setp.ne.s32 	%p42, %r1215, 5;
	@%p42 bra 	$L__BB0_42;
	st.local.u32 	[%rd3+4], %r1134;
	st.local.v2.u32 	[%rd3+8], {%r1133, %r1132};
	st.local.v2.u32 	[%rd3+16], {%r1131, %r1130};
	and.b64  	%rd32, %rd5, 3;
	setp.ne.s64 	%p43, %rd32, 3;
	@%p43 bra 	$L__BB0_115;
	mov.b32 	%r1130, 0;
	mov.u32 	%r1131, %r1130;
	mov.u32 	%r1132, %r1130;
	mov.u32 	%r1133, %r1130;
	mov.u32 	%r1134, %r1130;
	mov.u32 	%r1307, %r1130;
$L__BB0_79:
	mul.wide.u32 	%rd33, %r1307, 4;
	add.s64 	%rd34, %rd3, %rd33;
	ld.local.u32 	%r375, [%rd34+4];
	shl.b32 	%r376, %r1307, 5;
	mov.b32 	%r1313, 0;
$L__BB0_80:
	.pragma "nounroll";
	shr.u32 	%r869, %r375, %r1313;
	and.b32  	%r870, %r869, 1;
	setp.eq.b32 	%p44, %r870, 1;
	not.pred 	%p45, %p44;
	add.s32 	%r871, %r376, %r1313;
	mul.lo.s32 	%r872, %r871, 5;
	mul.wide.u32 	%rd35, %r872, 4;
	add.s64 	%rd9, %rd6, %rd35;
	@%p45 bra 	$L__BB0_82;
	ld.global.u32 	%r873, [%rd9];
	xor.b32  	%r1134, %r1134, %r873;
	ld.global.u32 	%r874, [%rd9+4];
	xor.b32  	%r1133, %r1133, %r874;
	ld.global.u32 	%r875, [%rd9+8];
	xor.b32  	%r1132, %r1132, %r875;
	ld.global.u32 	%r876, [%rd9+12];
	xor.b32  	%r1131, %r1131, %r876;
	ld.global.u32 	%r877, [%rd9+16];
	xor.b32  	%r1130, %r1130, %r877;
$L__BB0_82:
	and.b32  	%r879, %r869, 2;
	setp.eq.s32 	%p46, %r879, 0;
	@%p46 bra 	$L__BB0_84;
	ld.global.u32 	%r880, [%rd9+20];
	xor.b32  	%r1134, %r1134, %r880;
	ld.global.u32 	%r881, [%rd9+24];
	xor.b32  	%r1133, %r1133, %r881;
	ld.global.u32 	%r882, [%rd9+28];
	xor.b32  	%r1132, %r1132, %r882;
	ld.global.u32 	%r883, [%rd9+32];
	xor.b32  	%r1131, %r1131, %r883;
	ld.global.u32 	%r884, [%rd9+36];
	xor.b32  	%r1130, %r1130, %r884;
$L__BB0_84:
	and.b32  	%r886, %r869, 4;
	setp.eq.s32 	%p47, %r886, 0;
	@%p47 bra 	$L__BB0_86;
	ld.global.u32 	%r887, [%rd9+40];
	xor.b32  	%r1134, %r1134, %r887;
	ld.global.u32 	%r888, [%rd9+44];
	xor.b32  	%r1133, %r1133, %r888;
	ld.global.u32 	%r889, [%rd9+48];
	xor.b32  	%r1132, %r1132, %r889;
	ld.global.u32 	%r890, [%rd9+52];
	xor.b32  	%r1131, %r1131, %r890;
	ld.global.u32 	%r891, [%rd9+56];
	xor.b32  	%r1130, %r1130, %r891;
$L__BB0_86:
	and.b32  	%r893, %r869, 8;
	setp.eq.s32 	%p48, %r893, 0;
	@%p48 bra 	$L__BB0_88;
	ld.global.u32 	%r894, [%rd9+60];
	xor.b32  	%r1134, %r1134, %r894;
	ld.global.u32 	%r895, [%rd9+64];
	xor.b32  	%r1133, %r1133, %r895;
	ld.global.u32 	%r896, [%rd9+68];
	xor.b32  	%r1132, %r1132, %r896;
	ld.global.u32 	%r897, [%rd9+72];
	xor.b32  	%r1131, %r1131, %r897;
	ld.global.u32 	%r898, [%rd9+76];
	xor.b32  	%r1130, %r1130, %r898;
$L__BB0_88:
	and.b32  	%r900, %r869, 16;
	setp.eq.s32 	%p49, %r900, 0;
	@%p49 bra 	$L__BB0_90;
	ld.global.u32 	%r901, [%rd9+80];
	xor.b32  	%r1134, %r1134, %r901;
	ld.global.u32 	%r902, [%rd9+84];
	xor.b32  	%r1133, %r1133, %r902;
	ld.global.u32 	%r903, [%rd9+88];
	xor.b32  	%r1132, %r1132, %r903;
	ld.global.u32 	%r904, [%rd9+92];
	xor.b32  	%r1131, %r1131, %r904;
	ld.global.u32 	%r905, [%rd9+96];
	xor.b32  	%r1130, %r1130, %r905;
$L__BB0_90:
	and.b32  	%r907, %r869, 32;
	setp.eq.s32 	%p50, %r907, 0;
	@%p50 bra 	$L__BB0_92;
	ld.global.u32 	%r908, [%rd9+100];
	xor.b32  	%r1134, %r1134, %r908;
	ld.global.u32 	%r909, [%rd9+104];
	xor.b32  	%r1133, %r1133, %r909;
	ld.global.u32 	%r910, [%rd9+108];
	xor.b32  	%r1132, %r1132, %r910;
	ld.global.u32 	%r911, [%rd9+112];
	xor.b32  	%r1131, %r1131, %r911;
	ld.global.u32 	%r912, [%rd9+116];
	xor.b32  	%r1130, %r1130, %r912;
$L__BB0_92:
	and.b32  	%r914, %r869, 64;
	setp.eq.s32 	%p51, %r914, 0;
	@%p51 bra 	$L__BB0_94;
	ld.global.u32 	%r915, [%rd9+120];
	xor.b32  	%r1134, %r1134, %r915;
	ld.global.u32 	%r916, [%rd9+124];
	xor.b32  	%r1133, %r1133, %r916;
	ld.global.u32 	%r917, [%rd9+128];
	xor.b32  	%r1132, %r1132, %r917;
	ld.global.u32 	%r918, [%rd9+132];
	xor.b32  	%r1131, %r1131, %r918;
	ld.global.u32 	%r919, [%rd9+136];
	xor.b32  	%r1130, %r1130, %r919;
$L__BB0_94:
	and.b32  	%r921, %r869, 128;
	setp.eq.s32 	%p52, %r921, 0;
	@%p52 bra 	$L__BB0_96;
	ld.global.u32 	%r922, [%rd9+140];
	xor.b32  	%r1134, %r1134, %r922;
	ld.global.u32 	%r923, [%rd9+144];
	xor.b32  	%r1133, %r1133, %r923;
	ld.global.u32 	%r924, [%rd9+148];
	xor.b32  	%r1132, %r1132, %r924;
	ld.global.u32 	%r925, [%rd9+152];
	xor.b32  	%r1131, %r1131, %r925;
	ld.global.u32 	%r926, [%rd9+156];
	xor.b32  	%r1130, %r1130, %r926;
$L__BB0_96:
	and.b32  	%r928, %r869, 256;
	setp.eq.s32 	%p53, %r928, 0;
	@%p53 bra 	$L__BB0_98;
	ld.global.u32 	%r929, [%rd9+160];
	xor.b32  	%r1134, %r1134, %r929;
	ld.global.u32 	%r930, [%rd9+164];
	xor.b32  	%r1133, %r1133, %r930;
	ld.global.u32 	%r931, [%rd9+168];
	xor.b32  	%r1132, %r1132, %r931;
	ld.global.u32 	%r932, [%rd9+172];
	xor.b32  	%r1131, %r1131, %r932;
	ld.global.u32 	%r933, [%rd9+176];
	xor.b32  	%r1130, %r1130, %r933;
$L__BB0_98:
	and.b32  	%r935, %r869, 512;
	setp.eq.s32 	%p54, %r935, 0;
	@%p54 bra 	$L__BB0_100;
	ld.global.u32 	%r936, [%rd9+180];
	xor.b32  	%r1134, %r1134, %r936;
	ld.global.u32 	%r937, [%rd9+184];
	xor.b32  	%r1133, %r1133, %r937;
	ld.global.u32 	%r938, [%rd9+188];
	xor.b32  	%r1132, %r1132, %r938;
	ld.global.u32 	%r939, [%rd9+192];
	xor.b32  	%r1131, %r1131, %r939;
	ld.global.u32 	%r940, [%rd9+196];
	xor.b32  	%r1130, %r1130, %r940;
$L__BB0_100:
	and.b32  	%r942, %r869, 1024;
	setp.eq.s32 	%p55, %r942, 0;
	@%p55 bra 	$L__BB0_102;
	ld.global.u32 	%r943, [%rd9+200];
	xor.b32  	%r1134, %r1134, %r943;
	ld.global.u32 	%r944, [%rd9+204];
	xor.b32  	%r1133, %r1133, %r944;
	ld.global.u32 	%r945, [%rd9+208];
	xor.b32  	%r1132, %r1132, %r945;
	ld.global.u32 	%r946, [%rd9+212];
	xor.b32  	%r1131, %r1131, %r946;
	ld.global.u32 	%r947, [%rd9+216];
	xor.b32  	%r1130, %r1130, %r947;
$L__BB0_102:
	and.b32  	%r949, %r869, 2048;
	setp.eq.s32 	%p56, %r949, 0;
	@%p56 bra 	$L__BB0_104;
	ld.global.u32 	%r950, [%rd9+220];
	xor.b32  	%r1134, %r1134, %r950;
	ld.global.u32 	%r951, [%rd9+224];
	xor.b32  	%r1133, %r1133, %r951;
	ld.global.u32 	%r952, [%rd9+228];
	xor.b32  	%r1132, %r1132, %r952;
	ld.global.u32 	%r953, [%rd9+232];
	xor.b32  	%r1131, %r1131, %r953;
	ld.global.u32 	%r954, [%rd9+236];
	xor.b32  	%r1130, %r1130, %r954;
$L__BB0_104:
	and.b32  	%r956, %r869, 4096;
	setp.eq.s32 	%p57, %r956, 0;
	@%p57 bra 	$L__BB0_106;
	ld.global.u32 	%r957, [%rd9+240];
	xor.b32  	%r1134, %r1134, %r957;
	ld.global.u32 	%r958, [%rd9+244];
	xor.b32  	%r1133, %r1133, %r958;
	ld.global.u32 	%r959, [%rd9+248];
	xor.b32  	%r1132, %r1132, %r959;
	ld.global.u32 	%r960, [%rd9+252];
	xor.b32  	%r1131, %r1131, %r960;
	ld.global.u32 	%r961, [%rd9+256];
	xor.b32  	%r1130, %r1130, %r961;
$L__BB0_106:
	and.b32  	%r963, %r869, 8192;
	setp.eq.s32 	%p58, %r963, 0;
	@%p58 bra 	$L__BB0_108;
	ld.global.u32 	%r964, [%rd9+260];
	xor.b32  	%r1134, %r1134, %r964;
	ld.global.u32 	%r965, [%rd9+264];
	xor.b32  	%r1133, %r1133, %r965;
	ld.global.u32 	%r966, [%rd9+268];
	xor.b32  	%r1132, %r1132, %r966;
	ld.global.u32 	%r967, [%rd9+272];
	xor.b32  	%r1131, %r1131, %r967;
	ld.global.u32 	%r968, [%rd9+276];
	xor.b32  	%r1130, %r1130, %r968;
$L__BB0_108:
	and.b32  	%r970, %r869, 16384;
	setp.eq.s32 	%p59, %r970, 0;
	@%p59 bra 	$L__BB0_110;
	ld.global.u32 	%r971, [%rd9+280];
	xor.b32  	%r1134, %r1134, %r971;
	ld.global.u32 	%r972, [%rd9+284];
	xor.b32  	%r1133, %r1133, %r972;
	ld.global.u32 	%r973, [%rd9+288];
	xor.b32  	%r1132, %r1132, %r973;
	ld.global.u32 	%r974, [%rd9+292];
	xor.b32  	%r1131, %r1131, %r974;
	ld.global.u32 	%r975, [%rd9+296];
	xor.b32  	%r1130, %r1130, %r975;
$L__BB0_110:
	and.b32  	%r977, %r869, 32768;
	setp.eq.s32 	%p60, %r977, 0;
	@%p60 bra 	$L__BB0_112;
	ld.global.u32 	%r978, [%rd9+300];
	xor.b32  	%r1134, %r1134, %r978;
	ld.global.u32 	%r979, [%rd9+304];
	xor.b32  	%r1133, %r1133, %r979;
	ld.global.u32 	%r980, [%rd9+308];
	xor.b32  	%r1132, %r1132, %r980;
	ld.global.u32 	%r981, [%rd9+312];
	xor.b32  	%r1131, %r1131, %r981;
	ld.global.u32 	%r982, [%rd9+316];
	xor.b32  	%r1130, %r1130, %r982;
$L__BB0_112:
	add.s32 	%r1313, %r1313, 16;
	setp.ne.s32 	%p61, %r1313, 32;
	@%p61 bra 	$L__BB0_80;
	mad.lo.s32 	%r983, %r1307, -31, %r376;
	add.s32 	%r1307, %r983, 1;
	setp.ne.s32 	%p62, %r1307, 5;
	@%p62 bra 	$L__BB0_79;
	st.local.u32 	[%rd3+4], %r1134;
	st.local.v2.u32 	[%rd3+8], {%r1133, %r1132};
	st.local.v2.u32 	[%rd3+16], {%r1131, %r1130};
$L__BB0_115:
	shr.u64 	%rd60, %rd5, 2;
	add.s32 	%r1117, %r1117, 1;
	setp.gt.u64 	%p63, %rd5, 3;
	@%p63 bra 	$L__BB0_3;
$L__BB0_116:
	setp.ge.s32 	%p64, %r1411, %r616;
	@%p64 bra 	$L__BB0_127;
	add.s32 	%r557, %r622, %r4;
	max.s32 	%r984, %r616, %r557;
	setp.lt.s32 	%p65, %r557, %r616;
	selp.u32 	%r985, 1, 0, %p65;
	add.s32 	%r986, %r557, %r985;
	sub.s32 	%r987, %r984, %r986;
	div.u32 	%r988, %r987, %r4;
	add.s32 	%r558, %r988, %r985;
	add.s32 	%r559, %r557, %r4;
	mov.u32 	%r989, %nctaid.x;
	mul.lo.s32 	%r560, %r989, %r1;
$L__BB0_118:
	mov.u32 	%r564, %r1132;
	mov.u32 	%r563, %r1131;
	mov.u32 	%r562, %r1130;
	mov.u32 	%r561, %r1432;
	setp.ge.s32 	%p66, %r622, %r616;
	@%p66 bra 	$L__BB0_126;
	and.b32  	%r991, %r558, 3;
	setp.eq.s32 	%p67, %r991, 3;
	mul.lo.s32 	%r568, %r1411, %r616;
	mov.u32 	%r1432, %r561;
	mov.u32 	%r1413, %r562;
	mov.u32 	%r1414, %r563;
	mov.u32 	%r1132, %r564;
	mov.u32 	%r1418, %r622;
	@%p67 bra 	$L__BB0_123;
	ld.param.u64 	%rd58, [_Z18InitializeMatricesPfS_S_iy_param_2];
	setp.eq.s32 	%p68, %r991, 0;
	shr.u32 	%r993, %r1134, 2;
	xor.b32  	%r994, %r993, %r1134;
	shl.b32 	%r995, %r562, 4;
	shl.b32 	%r996, %r994, 1;
	xor.b32  	%r997, %r996, %r995;
	xor.b32  	%r998, %r997, %r994;
	xor.b32  	%r569, %r998, %r562;
	add.s32 	%r999, %r561, %r569;
	add.s32 	%r1000, %r999, 362437;
	cvt.rn.f32.u32 	%f1, %r1000;
	fma.rn.f32 	%f2, %f1, 0f2F800000, 0f2F000000;
	add.s32 	%r1001, %r622, %r568;
	mul.wide.s32 	%rd36, %r1001, 4;
	add.s64 	%rd11, %rd2, %rd36;
	st.global.f32 	[%rd11], %f2;
	shr.u32 	%r1002, %r1133, 2;
	xor.b32  	%r1003, %r1002, %r1133;
	shl.b32 	%r1004, %r569, 4;
	shl.b32 	%r1005, %r1003, 1;
	xor.b32  	%r1006, %r1005, %r1004;
	xor.b32  	%r1007, %r1006, %r1003;
	xor.b32  	%r570, %r1007, %r569;
	add.s32 	%r1432, %r561, 724874;
	add.s32 	%r1008, %r570, %r1432;
	cvt.rn.f32.u32 	%f3, %r1008;
	fma.rn.f32 	%f4, %f3, 0f2F800000, 0f2F000000;
	cvta.to.global.u64 	%rd37, %rd58;
	add.s64 	%rd12, %rd37, %rd36;
	st.global.f32 	[%rd12], %f4;
	add.s64 	%rd13, %rd1, %rd36;
	mov.b32 	%r1009, 0;
	st.global.u32 	[%rd13], %r1009;
	mov.u32 	%r1413, %r570;
	mov.u32 	%r1414, %r569;
	mov.u32 	%r1132, %r562;
	mov.u32 	%r1133, %r563;
	mov.u32 	%r1134, %r564;
	mov.u32 	%r1418, %r557;
	mov.u32 	%r1131, %r569;
	mov.u32 	%r1130, %r570;
	@%p68 bra 	$L__BB0_123;
	and.b32  	%r1010, %r558, 3;
	setp.eq.s32 	%p69, %r1010, 1;
	shr.u32 	%r1011, %r564, 2;
	xor.b32  	%r1012, %r1011, %r564;
	shl.b32 	%r1013, %r570, 4;
	shl.b32 	%r1014, %r1012, 1;
	xor.b32  	%r1015, %r1014, %r1013;
	xor.b32  	%r1016, %r1015, %r1012;
	xor.b32  	%r1131, %r1016, %r570;
	add.s32 	%r1017, %r561, %r1131;
	add.s32 	%r1018, %r1017, 1087311;
	cvt.rn.f32.u32 	%f5, %r1018;
	fma.rn.f32 	%f6, %f5, 0f2F800000, 0f2F000000;
	shl.b32 	%r573, %r4, 2;
	cvt.u64.u32 	%rd38, %r573;
	add.s64 	%rd14, %rd11, %rd38;
	st.global.f32 	[%rd14], %f6;
	shr.u32 	%r1019, %r563, 2;
	xor.b32  	%r1020, %r1019, %r563;
	shl.b32 	%r1021, %r1131, 4;
	shl.b32 	%r1022, %r1020, 1;
	xor.b32  	%r1023, %r1022, %r1021;
	xor.b32  	%r1024, %r1023, %r1020;
	xor.b32  	%r1130, %r1024, %r1131;
	add.s32 	%r1432, %r561, 1449748;
	add.s32 	%r1025, %r1130, %r1432;
	cvt.rn.f32.u32 	%f7, %r1025;
	fma.rn.f32 	%f8, %f7, 0f2F800000, 0f2F000000;
	add.s64 	%rd15, %rd12, %rd38;
	st.global.f32 	[%rd15], %f8;
	add.s64 	%rd16, %rd13, %rd38;
	mov.b32 	%r1026, 0;
	st.global.u32 	[%rd16], %r1026;
	mov.u32 	%r1413, %r1130;
	mov.u32 	%r1414, %r1131;
	mov.u32 	%r1132, %r570;
	mov.u32 	%r1133, %r569;
	mov.u32 	%r1134, %r562;
	mov.u32 	%r1418, %r559;
	@%p69 bra 	$L__BB0_123;
	add.s32 	%r1418, %r559, %r4;
	shr.u32 	%r1027, %r562, 2;
	xor.b32  	%r1028, %r1027, %r562;
	shl.b32 	%r1029, %r1130, 4;
	shl.b32 	%r1030, %r1028, 1;
	xor.b32  	%r1031, %r1030, %r1029;
	xor.b32  	%r1032, %r1031, %r1028;
	xor.b32  	%r1414, %r1032, %r1130;
	add.s32 	%r1033, %r561, %r1414;
	add.s32 	%r1034, %r1033, 1812185;
	cvt.rn.f32.u32 	%f9, %r1034;
	fma.rn.f32 	%f10, %f9, 0f2F800000, 0f2F000000;
	add.s64 	%rd40, %rd14, %rd38;
	st.global.f32 	[%rd40], %f10;
	shr.u32 	%r1035, %r569, 2;
	xor.b32  	%r1036, %r1035, %r569;
	shl.b32 	%r1037, %r1414, 4;
	shl.b32 	%r1038, %r1036, 1;
	xor.b32  	%r1039, %r1038, %r1037;
	xor.b32  	%r1040, %r1039, %r1036;
	xor.b32  	%r1413, %r1040, %r1414;
	add.s32 	%r1432, %r561, 2174622;
	add.s32 	%r1041, %r1413, %r1432;
	cvt.rn.f32.u32 	%f11, %r1041;
	fma.rn.f32 	%f12, %f11, 0f2F800000, 0f2F000000;
	add.s64 	%rd41, %rd15, %rd38;
	st.global.f32 	[%rd41], %f12;
	add.s64 	%rd42, %rd16, %rd38;
	mov.b32 	%r1042, 0;
	st.global.u32 	[%rd42], %r1042;
	mov.u32 	%r1132, %r1130;
	mov.u32 	%r1133, %r1131;
	mov.u32 	%r1134, %r570;
	mov.u32 	%r1131, %r1414;
	mov.u32 	%r1130, %r1413;
$L__BB0_123:
	setp.lt.u32 	%p70, %r558, 3;
	@%p70 bra 	$L__BB0_126;
	mov.u32 	%r1130, %r1413;
	mov.u32 	%r1131, %r1414;
$L__BB0_125:
	ld.param.u64 	%rd59, [_Z18InitializeMatricesPfS_S_iy_param_2];
	shr.u32 	%r1043, %r1134, 2;
	xor.b32  	%r1044, %r1043, %r1134;
	shl.b32 	%r1045, %r1130, 4;
	shl.b32 	%r1046, %r1044, 1;
	xor.b32  	%r1047, %r1046, %r1045;
	xor.b32  	%r1048, %r1047, %r1044;
	xor.b32  	%r1049, %r1048, %r1130;
	add.s32 	%r1050, %r1432, %r1049;
	add.s32 	%r1051, %r1050, 362437;
	cvt.rn.f32.u32 	%f13, %r1051;
	fma.rn.f32 	%f14, %f13, 0f2F800000, 0f2F000000;
	add.s32 	%r1052, %r1418, %r568;
	mul.wide.s32 	%rd43, %r1052, 4;
	add.s64 	%rd44, %rd2, %rd43;
	st.global.f32 	[%rd44], %f14;
	shr.u32 	%r1053, %r1133, 2;
	xor.b32  	%r1054, %r1053, %r1133;
	shl.b32 	%r1055, %r1049, 4;
	shl.b32 	%r1056, %r1054, 1;
	xor.b32  	%r1057, %r1056, %r1055;
	xor.b32  	%r1058, %r1057, %r1054;
	xor.b32  	%r1059, %r1058, %r1049;
	add.s32 	%r1060, %r1432, %r1059;
	add.s32 	%r1061, %r1060, 724874;
	cvt.rn.f32.u32 	%f15, %r1061;
	fma.rn.f32 	%f16, %f15, 0f2F800000, 0f2F000000;
	cvta.to.global.u64 	%rd45, %rd59;
	add.s64 	%rd46, %rd45, %rd43;
	st.global.f32 	[%rd46], %f16;
	add.s64 	%rd47, %rd1, %rd43;
	mov.b32 	%r1062, 0;
	st.global.u32 	[%rd47], %r1062;
	shr.u32 	%r1063, %r1132, 2;
	xor.b32  	%r1064, %r1063, %r1132;
	shl.b32 	%r1065, %r1059, 4;
	shl.b32 	%r1066, %r1064, 1;
	xor.b32  	%r1067, %r1066, %r1065;
	xor.b32  	%r1068, %r1067, %r1064;
	xor.b32  	%r1069, %r1068, %r1059;
	add.s32 	%r1070, %r1432, %r1069;
	add.s32 	%r1071, %r1070, 1087311;
	cvt.rn.f32.u32 	%f17, %r1071;
	fma.rn.f32 	%f18, %f17, 0f2F800000, 0f2F000000;
	shl.b32 	%r1072, %r4, 2;
	cvt.u64.u32 	%rd48, %r1072;
	add.s64 	%rd49, %rd44, %rd48;
	st.global.f32 	[%rd49], %f18;
	shr.u32 	%r1073, %r1131, 2;
	xor.b32  	%r1074, %r1073, %r1131;
	shl.b32 	%r1075, %r1069, 4;
	shl.b32 	%r1076, %r1074, 1;
	xor.b32  	%r1077, %r1076, %r1075;
	xor.b32  	%r1078, %r1077, %r1074;
	xor.b32  	%r1134, %r1078, %r1069;
	add.s32 	%r1079, %r1432, %r1134;
	add.s32 	%r1080, %r1079, 1449748;
	cvt.rn.f32.u32 	%f19, %r1080;
	fma.rn.f32 	%f20, %f19, 0f2F800000, 0f2F000000;
	add.s64 	%rd50, %rd46, %rd48;
	st.global.f32 	[%rd50], %f20;
	add.s64 	%rd51, %rd47, %rd48;
	st.global.u32 	[%rd51], %r1062;
	shr.u32 	%r1081, %r1130, 2;
	xor.b32  	%r1082, %r1081, %r1130;
	shl.b32 	%r1083, %r1134, 4;
	shl.b32 	%r1084, %r1082, 1;
	xor.b32  	%r1085, %r1084, %r1083;
	xor.b32  	%r1086, %r1085, %r1082;
	xor.b32  	%r1133, %r1086, %r1134;
	add.s32 	%r1087, %r1432, %r1133;
	add.s32 	%r1088, %r1087, 1812185;
	cvt.rn.f32.u32 	%f21, %r1088;
	fma.rn.f32 	%f22, %f21, 0f2F800000, 0f2F000000;
	add.s64 	%rd52, %rd49, %rd48;
	st.global.f32 	[%rd52], %f22;
	shr.u32 	%r1089, %r1049, 2;
	xor.b32  	%r1090, %r1089, %r1049;
	shl.b32 	%r1091, %r1133, 4;
	shl.b32 	%r1092, %r1090, 1;
	xor.b32  	%r1093, %r1092, %r1091;
	xor.b32  	%r1094, %r1093, %r1090;
	xor.b32  	%r1132, %r1094, %r1133;
	add.s32 	%r1095, %r1432, %r1132;
	add.s32 	%r1096, %r1095, 2174622;
	cvt.rn.f32.u32 	%f23, %r1096;
	fma.rn.f32 	%f24, %f23, 0f2F800000, 0f2F000000;
	add.s64 	%rd53, %rd50, %rd48;
	st.global.f32 	[%rd53], %f24;
	add.s64 	%rd54, %rd51, %rd48;
	st.global.u32 	[%rd54], %r1062;
	shr.u32 	%r1097, %r1059, 2;
	xor.b32  	%r1098, %r1097, %r1059;
	shl.b32 	%r1099, %r1132, 4;
	shl.b32 	%r1100, %r1098, 1;
	xor.b32  	%r1101, %r1100, %r1099;
	xor.b32  	%r1102, %r1101, %r1098;
	xor.b32  	%r1131, %r1102, %r1132;
	add.s32 	%r1103, %r1432, %r1131;
	add.s32 	%r1104, %r1103, 2537059;
	cvt.rn.f32.u32 	%f25, %r1104;
	fma.rn.f32 	%f26, %f25, 0f2F800000, 0f2F000000;
	add.s64 	%rd55, %rd52, %rd48;
	st.global.f32 	[%rd55], %f26;
	shr.u32 	%r1105, %r1069, 2;
	xor.b32  	%r1106, %r1105, %r1069;
	shl.b32 	%r1107, %r1131, 4;
	shl.b32 	%r1108, %r1106, 1;
	xor.b32  	%r1109, %r1108, %r1107;
	xor.b32  	%r1110, %r1109, %r1106;
	xor.b32  	%r1130, %r1110, %r1131;
	add.s32 	%r1432, %r1432, 2899496;
	add.s32 	%r1111, %r1130, %r1432;
	cvt.rn.f32.u32 	%f27, %r1111;
	fma.rn.f32 	%f28, %f27, 0f2F800000, 0f2F000000;
	add.s64 	%rd56, %rd53, %rd48;
	st.global.f32 	[%rd56], %f28;
	add.s64 	%rd57, %rd54, %rd48;
	st.global.u32 	[%rd57], %r1062;
	add.s32 	%r1418, %r1072, %r1418;
	setp.lt.s32 	%p71, %r1418, %r616;
	@%p71 bra 	$L__BB0_125;
$L__BB0_126:
	add.s32 	%r1411, %r1411, %r560;
	setp.lt.s32 	%p72, %r1411, %r616;
	@%p72 bra 	$L__BB0_118;
$L__BB0_127:
	ret;

}
	// .globl	_Z6MatMulPfPKfS1_i
.visible .entry _Z6MatMulPfPKfS1_i(
	.param .u64 .ptr .align 1 _Z6MatMulPfPKfS1_i_param_0,
	.param .u64 .ptr .align 1 _Z6MatMulPfPKfS1_i_param_1,
	.param .u64 .ptr .align 1 _Z6MatMulPfPKfS1_i_param_2,
	.param .u32 _Z6MatMulPfPKfS1_i_param_3
)
{
	.reg .pred 	%p<15>;
	.reg .b32 	%r<95>;
	.reg .b32 	%f<67>;
	.reg .b64 	%rd<49>;

	ld.param.u64 	%rd4, [_Z6MatMulPfPKfS1_i_param_0];
	ld.param.u64 	%rd5, [_Z6MatMulPfPKfS1_i_param_1];
	ld.param.u64 	%rd6, [_Z6MatMulPfPKfS1_i_param_2];
	ld.param.u32 	%r54, [_Z6MatMulPfPKfS1_i_param_3];
	cvta.to.global.u64 	%rd1, %rd6;
	cvta.to.global.u64 	%rd2, %rd5;
	cvta.to.global.u64 	%rd3, %rd4;
	mov.u32 	%r55, %tid.x;
	mov.u32 	%r56, %ctaid.x;
	mov.u32 	%r57, %ntid.x;
	mad.lo.s32 	%r79, %r56, %r57, %r55;
	mov.u32 	%r58, %tid.y;
	mov.u32 	%r59, %ctaid.y;
	mov.u32 	%r2, %ntid.y;
	mad.lo.s32 	%r3, %r59, %r2, %r58;
	mov.u32 	%r60, %nctaid.x;
	mul.lo.s32 	%r4, %r60, %r57;
	setp.ge.s32 	%p1, %r79, %r54;
	@%p1 bra 	$L__BB1_21;
	setp.gt.s32 	%p2, %r54, 0;
	@%p2 bra 	$L__BB1_2;
	bra.uni 	$L__BB1_18;
$L__BB1_2:
	and.b32  	%r5, %r54, 7;
	and.b32  	%r6, %r54, 3;
	and.b32  	%r7, %r54, 2147483640;
	and.b32  	%r8, %r54, 1;
	neg.s32 	%r9, %r7;
	shl.b32 	%r10, %r54, 3;
	shl.b32 	%r11, %r54, 1;
	mul.lo.s32 	%r12, %r54, 5;
	mul.lo.s32 	%r13, %r54, 6;
	mov.u32 	%r63, %nctaid.y;
	mul.lo.s32 	%r14, %r63, %r2;
$L__BB1_3:
	setp.lt.s32 	%p5, %r3, %r54;
	@%p5 bra 	$L__BB1_5;
$L__BB1_4:
	add.s32 	%r79, %r79, %r4;
	setp.lt.s32 	%p14, %r79, %r54;
	@%p14 bra 	$L__BB1_3;
	bra.uni 	$L__BB1_21;
$L__BB1_5:
	mul.lo.s32 	%r17, %r79, %r54;
	mov.u32 	%r80, %r3;
$L__BB1_6:
	add.s32 	%r65, %r54, -1;
	setp.lt.u32 	%p6, %r65, 7;
	mov.f32 	%f66, 0f00000000;
	mov.b32 	%r92, 0;
	@%p6 bra 	$L__BB1_9;
	add.s32 	%r89, %r54, %r80;
	add.s32 	%r88, %r11, %r80;
	mad.lo.s32 	%r87, %r54, 3, %r80;
	shl.b32 	%r66, %r54, 2;
	add.s32 	%r86, %r66, %r80;
	add.s32 	%r85, %r12, %r80;
	add.s32 	%r84, %r13, %r80;
	mad.lo.s32 	%r83, %r54, 7, %r80;
	mov.f32 	%f66, 0f00000000;
	mov.u32 	%r81, %r17;
	mov.u32 	%r82, %r80;
	mov.u32 	%r90, %r9;
$L__BB1_8:
	.pragma "nounroll";
	mul.wide.s32 	%rd9, %r81, 4;
	add.s64 	%rd10, %rd2, %rd9;
	ld.global.f32 	%f16, [%rd10];
	mul.wide.u32 	%rd11, %r82, 4;
	add.s64 	%rd12, %rd1, %rd11;
	ld.global.f32 	%f17, [%rd12];
	fma.rn.f32 	%f18, %f16, %f17, %f66;
	ld.global.f32 	%f19, [%rd10+4];
	mul.wide.u32 	%rd13, %r89, 4;
	add.s64 	%rd14, %rd1, %rd13;
	ld.global.f32 	%f20, [%rd14];
	fma.rn.f32 	%f21, %f19, %f20, %f18;
	ld.global.f32 	%f22, [%rd10+8];
	mul.wide.u32 	%rd15, %r88, 4;
	add.s64 	%rd16, %rd1, %rd15;
	ld.global.f32 	%f23, [%rd16];
	fma.rn.f32 	%f24, %f22, %f23, %f21;
	ld.global.f32 	%f25, [%rd10+12];
	mul.wide.u32 	%rd17, %r87, 4;
	add.s64 	%rd18, %rd1, %rd17;
	ld.global.f32 	%f26, [%rd18];
	fma.rn.f32 	%f27, %f25, %f26, %f24;
	ld.global.f32 	%f28, [%rd10+16];
	mul.wide.u32 	%rd19, %r86, 4;
	add.s64 	%rd20, %rd1, %rd19;
	ld.global.f32 	%f29, [%rd20];
	fma.rn.f32 	%f30, %f28, %f29, %f27;
	ld.global.f32 	%f31, [%rd10+20];
	mul.wide.u32 	%rd21, %r85, 4;
	add.s64 	%rd22, %rd1, %rd21;
	ld.global.f32 	%f32, [%rd22];
	fma.rn.f32 	%f33, %f31, %f32, %f30;
	ld.global.f32 	%f34, [%rd10+24];
	mul.wide.u32 	%rd23, %r84, 4;
	add.s64 	%rd24, %rd1, %rd23;
	ld.global.f32 	%f35, [%rd24];
	fma.rn.f32 	%f36, %f34, %f35, %f33;
	ld.global.f32 	%f37, [%rd10+28];
	mul.wide.u32 	%rd25, %r83, 4;
	add.s64 	%rd26, %rd1, %rd25;
	ld.global.f32 	%f38, [%rd26];
	fma.rn.f32 	%f66, %f37, %f38, %f36;
	add.s32 	%r90, %r90, 8;
	add.s32 	%r89, %r89, %r10;
	add.s32 	%r88, %r88, %r10;
	add.s32 	%r87, %r87, %r10;
	add.s32 	%r86, %r86, %r10;
	add.s32 	%r85, %r85, %r10;
	add.s32 	%r84, %r84, %r10;
	add.s32 	%r83, %r83, %r10;
	add.s32 	%r82, %r82, %r10;
	add.s32 	%r81, %r81, 8;
	setp.ne.s32 	%p7, %r90, 0;
	mov.u32 	%r92, %r7;
	@%p7 bra 	$L__BB1_8;
$L__BB1_9:
	setp.eq.s32 	%p8, %r5, 0;
	@%p8 bra 	$L__BB1_17;
	add.s32 	%r67, %r5, -1;
	setp.lt.u32 	%p9, %r67, 3;
	@%p9 bra 	$L__BB1_12;
	add.s32 	%r68, %r92, %r17;
	mul.wide.s32 	%rd27, %r68, 4;
	add.s64 	%rd28, %rd2, %rd27;
	ld.global.f32 	%f40, [%rd28];
	mad.lo.s32 	%r69, %r92, %r54, %r80;
	mul.wide.u32 	%rd29, %r69, 4;
	add.s64 	%rd30, %rd1, %rd29;
	ld.global.f32 	%f41, [%rd30];
	fma.rn.f32 	%f42, %f40, %f41, %f66;
	ld.global.f32 	%f43, [%rd28+4];
	add.s32 	%r70, %r69, %r54;
	mul.wide.u32 	%rd31, %r70, 4;
	add.s64 	%rd32, %rd1, %rd31;
	ld.global.f32 	%f44, [%rd32];
	fma.rn.f32 	%f45, %f43, %f44, %f42;
	ld.global.f32 	%f46, [%rd28+8];
	add.s32 	%r71, %r70, %r54;
	mul.wide.u32 	%rd33, %r71, 4;
	add.s64 	%rd34, %rd1, %rd33;
	ld.global.f32 	%f47, [%rd34];
	fma.rn.f32 	%f48, %f46, %f47, %f45;
	ld.global.f32 	%f49, [%rd28+12];
	add.s32 	%r72, %r71, %r54;
	mul.wide.u32 	%rd35, %r72, 4;
	add.s64 	%rd36, %rd1, %rd35;
	ld.global.f32 	%f50, [%rd36];
	fma.rn.f32 	%f66, %f49, %f50, %f48;
	add.s32 	%r92, %r92, 4;
$L__BB1_12:
	setp.eq.s32 	%p10, %r6, 0;
	@%p10 bra 	$L__BB1_17;
	setp.eq.s32 	%p11, %r6, 1;
	@%p11 bra 	$L__BB1_15;
	add.s32 	%r73, %r92, %r17;
	mul.wide.s32 	%rd37, %r73, 4;
	add.s64 	%rd38, %rd2, %rd37;
	ld.global.f32 	%f52, [%rd38];
	mad.lo.s32 	%r74, %r92, %r54, %r80;
	mul.wide.u32 	%rd39, %r74, 4;
	add.s64 	%rd40, %rd1, %rd39;
	ld.global.f32 	%f53, [%rd40];
	fma.rn.f32 	%f54, %f52, %f53, %f66;
	ld.global.f32 	%f55, [%rd38+4];
	add.s32 	%r75, %r74, %r54;
	mul.wide.u32 	%rd41, %r75, 4;
	add.s64 	%rd42, %rd1, %rd41;
	ld.global.f32 	%f56, [%rd42];
	fma.rn.f32 	%f66, %f55, %f56, %f54;
	add.s32 	%r92, %r92, 2;
$L__BB1_15:
	setp.eq.s32 	%p12, %r8, 0;
	@%p12 bra 	$L__BB1_17;
	add.s32 	%r76, %r92, %r17;
	mul.wide.s32 	%rd43, %r76, 4;
	add.s64 	%rd44, %rd2, %rd43;
	ld.global.f32 	%f57, [%rd44];
	mad.lo.s32 	%r77, %r92, %r54, %r80;
	mul.wide.u32 	%rd45, %r77, 4;
	add.s64 	%rd46, %rd1, %rd45;
	ld.global.f32 	%f58, [%rd46];
	fma.rn.f32 	%f66, %f57, %f58, %f66;
$L__BB1_17:
	add.s32 	%r78, %r80, %r17;
	mul.wide.s32 	%rd47, %r78, 4;
	add.s64 	%rd48, %rd3, %rd47;
	st.global.f32 	[%rd48], %f66;
	add.s32 	%r80, %r80, %r14;
	setp.lt.s32 	%p13, %r80, %r54;
	@%p13 bra 	$L__BB1_6;
	bra.uni 	$L__BB1_4;
$L__BB1_18:
	setp.ge.s32 	%p3, %r3, %r54;
	@%p3 bra 	$L__BB1_20;
	mad.lo.s32 	%r61, %r79, %r54, %r3;
	mul.wide.s32 	%rd7, %r61, 4;
	add.s64 	%rd8, %rd3, %rd7;
	mov.b32 	%r62, 0;
	st.global.u32 	[%rd8], %r62;
$L__BB1_20:
	add.s32 	%r79, %r79, %r4;
	setp.lt.s32 	%p4, %r79, %r54;
	@%p4 bra 	$L__BB1_18;
$L__BB1_21:
	ret;

}


// ===== COMPILED SASS (sm_100) =====

	.target	sm_100

	.elftype	@"ET_EXEC"


//--------------------- .note.nv.tkinfo           --------------------------
	.section	.note.nv.tkinfo,"",@"SHT_NOTE"
	.sectionflags	@"SHF_NOTE_NV_TKINFO"
	.tkinfo
        /*0018*/ 	.word	0x00000002
        /*0030*/ 	.string	""
        /*0030*/ 	.string	"ptxas"
        /*0030*/ 	.string	"Cuda compilation tools, release 13.0, V13.0.88"
        /*0030*/ 	.string	"Build cuda_13.0.r13.0/compiler.36424714_0"
        /*0030*/ 	.string	"-arch sm_100 -m 64 "



//--------------------- .note.nv.cuinfo           --------------------------
	.section	.note.nv.cuinfo,"",@"SHT_NOTE"
	.sectionflags	@"SHF_NOTE_NV_CUINFO"
        /*0018*/ 	.short	0x0002
        /*001a*/ 	.short	0x0064
        /*001c*/ 	.short	0x0082
	.zero		2


//--------------------- .nv.info                  --------------------------
	.section	.nv.info,"",@"SHT_CUDA_INFO"
	.align	4


	//----- nvinfo : EIATTR_REGCOUNT
	.align		4
        /*0000*/ 	.byte	0x04, 0x2f
        /*0002*/ 	.short	(.L_10 - .L_9)
	.align		4
.L_9:
        /*0004*/ 	.word	index@(_Z18InitializeMatricesPfS_S_iy)
        /*0008*/ 	.word	0x00000028


	//----- nvinfo : EIATTR_FRAME_SIZE
	.align		4
.L_10:
        /*000c*/ 	.byte	0x04, 0x11
        /*000e*/ 	.short	(.L_12 - .L_11)
	.align		4
.L_11:
        /*0010*/ 	.word	index@(_Z18InitializeMatricesPfS_S_iy)
        /*0014*/ 	.word	0x00000030


	//----- nvinfo : EIATTR_REGCOUNT
	.align		4
.L_12:
        /*0018*/ 	.byte	0x04, 0x2f
        /*001a*/ 	.short	(.L_14 - .L_13)
	.align		4
.L_13:
        /*001c*/ 	.word	index@(_Z6MatMulPfPKfS1_i)
        /*0020*/ 	.word	0x00000020


	//----- nvinfo : EIATTR_FRAME_SIZE
	.align		4
.L_14:
        /*0024*/ 	.byte	0x04, 0x11
        /*0026*/ 	.short	(.L_16 - .L_15)
	.align		4
.L_15:
        /*0028*/ 	.word	index@(_Z6MatMulPfPKfS1_i)
        /*002c*/ 	.word	0x00000000


	//----- nvinfo : EIATTR_MIN_STACK_SIZE
	.align		4
.L_16:
        /*0030*/ 	.byte	0x04, 0x12
        /*0032*/ 	.short	(.L_18 - .L_17)
	.align		4
.L_17:
        /*0034*/ 	.word	index@(_Z6MatMulPfPKfS1_i)
        /*0038*/ 	.word	0x00000000


	//----- nvinfo : EIATTR_MIN_STACK_SIZE
	.align		4
.L_18:
        /*003c*/ 	.byte	0x04, 0x12
        /*003e*/ 	.short	(.L_20 - .L_19)
	.align		4
.L_19:
        /*0040*/ 	.word	index@(_Z18InitializeMatricesPfS_S_iy)
        /*0044*/ 	.word	0x00000030
.L_20:


//--------------------- .nv.compat                --------------------------
	.section	.nv.compat,"",@"SHT_CUDA_COMPAT_INFO"
	.align	4
        /*0000*/ 	.byte	0x02, 0x09, 0x00, 0x00, 0x02, 0x02, 0x01, 0x00, 0x02, 0x05, 0x05, 0x00, 0x03, 0x07, 0x01, 0x01
        /*0010*/ 	.byte	0x02, 0x03, 0x00, 0x00, 0x02, 0x06, 0x01, 0x00, 0x04, 0x0b, 0x08, 0x00, 0x09, 0x00, 0x00, 0x00
        /*0020*/ 	.byte	0x00, 0x00, 0x00, 0x00


//--------------------- .nv.info._Z6MatMulPfPKfS1_i --------------------------
	.section	.nv.info._Z6MatMulPfPKfS1_i,"",@"SHT_CUDA_INFO"
	.sectionflags	@""
	.align	4


	//----- nvinfo : EIATTR_CUDA_API_VERSION
	.align		4
        /*0000*/ 	.byte	0x04, 0x37
        /*0002*/ 	.short	(.L_22 - .L_21)
.L_21:
        /*0004*/ 	.word	0x00000082


	//----- nvinfo : EIATTR_KPARAM_INFO
	.align		4
.L_22:
        /*0008*/ 	.byte	0x04, 0x17
        /*000a*/ 	.short	(.L_24 - .L_23)
.L_23:
        /*000c*/ 	.word	0x00000000
        /*0010*/ 	.short	0x0003
        /*0012*/ 	.short	0x0018
        /*0014*/ 	.byte	0x00, 0xf0, 0x11, 0x00


	//----- nvinfo : EIATTR_KPARAM_INFO
	.align		4
.L_24:
        /*0018*/ 	.byte	0x04, 0x17
        /*001a*/ 	.short	(.L_26 - .L_25)
.L_25:
        /*001c*/ 	.word	0x00000000
        /*0020*/ 	.short	0x0002
        /*0022*/ 	.short	0x0010
        /*0024*/ 	.byte	0x00, 0xf5, 0x21, 0x00


	//----- nvinfo : EIATTR_KPARAM_INFO
	.align		4
.L_26:
        /*0028*/ 	.byte	0x04, 0x17
        /*002a*/ 	.short	(.L_28 - .L_27)
.L_27:
        /*002c*/ 	.word	0x00000000
        /*0030*/ 	.short	0x0001
        /*0032*/ 	.short	0x0008
        /*0034*/ 	.byte	0x00, 0xf5, 0x21, 0x00


	//----- nvinfo : EIATTR_KPARAM_INFO
	.align		4
.L_28:
        /*0038*/ 	.byte	0x04, 0x17
        /*003a*/ 	.short	(.L_30 - .L_29)
.L_29:
        /*003c*/ 	.word	0x00000000
        /*0040*/ 	.short	0x0000
        /*0042*/ 	.short	0x0000
        /*0044*/ 	.byte	0x00, 0xf5, 0x21, 0x00


	//----- nvinfo : EIATTR_SPARSE_MMA_MASK
	.align		4
.L_30:
        /*0048*/ 	.byte	0x03, 0x50
        /*004a*/ 	.short	0x0000


	//----- nvinfo : EIATTR_MAXREG_COUNT
	.align		4
        /*004c*/ 	.byte	0x03, 0x1b
        /*004e*/ 	.short	0x00ff


	//----- nvinfo : EIATTR_MERCURY_ISA_VERSION
	.align		4
        /*0050*/ 	.byte	0x03, 0x5f
        /*0052*/ 	.short	0x0101


	//----- nvinfo : EIATTR_VRC_CTA_INIT_COUNT
	.align		4
        /*0054*/ 	.byte	0x02, 0x4a
	.zero		1
	.zero		1


	//----- nvinfo : EIATTR_EXIT_INSTR_OFFSETS
	.align		4
        /*0058*/ 	.byte	0x04, 0x1c
        /*005a*/ 	.short	(.L_32 - .L_31)


	//   ....[0]....
.L_31:
        /*005c*/ 	.word	0x000000f0


	//   ....[1]....
        /*0060*/ 	.word	0x000001c0


	//   ....[2]....
        /*0064*/ 	.word	0x00000b60


	//----- nvinfo : EIATTR_CRS_STACK_SIZE
	.align		4
.L_32:
        /*0068*/ 	.byte	0x04, 0x1e
        /*006a*/ 	.short	(.L_34 - .L_33)
.L_33:
        /*006c*/ 	.word	0x00000000


	//----- nvinfo : EIATTR_CBANK_PARAM_SIZE
	.align		4
.L_34:
        /*0070*/ 	.byte	0x03, 0x19
        /*0072*/ 	.short	0x001c


	//----- nvinfo : EIATTR_PARAM_CBANK
	.align		4
        /*0074*/ 	.byte	0x04, 0x0a
        /*0076*/ 	.short	(.L_36 - .L_35)
	.align		4
.L_35:
        /*0078*/ 	.word	index@(.nv.constant0._Z6MatMulPfPKfS1_i)
        /*007c*/ 	.short	0x0380
        /*007e*/ 	.short	0x001c


	//----- nvinfo : EIATTR_SW_WAR
	.align		4
.L_36:
        /*0080*/ 	.byte	0x04, 0x36
        /*0082*/ 	.short	(.L_38 - .L_37)
.L_37:
        /*0084*/ 	.word	0x00000008
.L_38:


//--------------------- .nv.info._Z18InitializeMatricesPfS_S_iy --------------------------
	.section	.nv.info._Z18InitializeMatricesPfS_S_iy,"",@"SHT_CUDA_INFO"
	.sectionflags	@""
	.align	4


	//----- nvinfo : EIATTR_CUDA_API_VERSION
	.align		4
        /*0000*/ 	.byte	0x04, 0x37
        /*0002*/ 	.short	(.L_40 - .L_39)
.L_39:
        /*0004*/ 	.word	0x00000082


	//----- nvinfo : EIATTR_KPARAM_INFO
	.align		4
.L_40:
        /*0008*/ 	.byte	0x04, 0x17
        /*000a*/ 	.short	(.L_42 - .L_41)
.L_41:
        /*000c*/ 	.word	0x00000000
        /*0010*/ 	.short	0x0004
        /*0012*/ 	.short	0x0020
        /*0014*/ 	.byte	0x00, 0xf0, 0x21, 0x00


	//----- nvinfo : EIATTR_KPARAM_INFO
	.align		4
.L_42:
        /*0018*/ 	.byte	0x04, 0x17
        /*001a*/ 	.short	(.L_44 - .L_43)
.L_43:
        /*001c*/ 	.word	0x00000000
        /*0020*/ 	.short	0x0003
        /*0022*/ 	.short	0x0018
        /*0024*/ 	.byte	0x00, 0xf0, 0x11, 0x00


	//----- nvinfo : EIATTR_KPARAM_INFO
	.align		4
.L_44:
        /*0028*/ 	.byte	0x04, 0x17
        /*002a*/ 	.short	(.L_46 - .L_45)
.L_45:
        /*002c*/ 	.word	0x00000000
        /*0030*/ 	.short	0x0002
        /*0032*/ 	.short	0x0010
        /*0034*/ 	.byte	0x00, 0xf5, 0x21, 0x00


	//----- nvinfo : EIATTR_KPARAM_INFO
	.align		4
.L_46:
        /*0038*/ 	.byte	0x04, 0x17
        /*003a*/ 	.short	(.L_48 - .L_47)
.L_47:
        /*003c*/ 	.word	0x00000000
        /*0040*/ 	.short	0x0001
        /*0042*/ 	.short	0x0008
        /*0044*/ 	.byte	0x00, 0xf5, 0x21, 0x00


	//----- nvinfo : EIATTR_KPARAM_INFO
	.align		4
.L_48:
        /*0048*/ 	.byte	0x04, 0x17
        /*004a*/ 	.short	(.L_50 - .L_49)
.L_49:
        /*004c*/ 	.word	0x00000000
        /*0050*/ 	.short	0x0000
        /*0052*/ 	.short	0x0000
        /*0054*/ 	.byte	0x00, 0xf5, 0x21, 0x00


	//----- nvinfo : EIATTR_SPARSE_MMA_MASK
	.align		4
.L_50:
        /*0058*/ 	.byte	0x03, 0x50
        /*005a*/ 	.short	0x0000


	//----- nvinfo : EIATTR_MAXREG_COUNT
	.align		4
        /*005c*/ 	.byte	0x03, 0x1b
        /*005e*/ 	.short	0x00ff


	//----- nvinfo : EIATTR_MERCURY_ISA_VERSION
	.align		4
        /*0060*/ 	.byte	0x03, 0x5f
        /*0062*/ 	.short	0x0101


	//----- nvinfo : EIATTR_VRC_CTA_INIT_COUNT
	.align		4
        /*0064*/ 	.byte	0x02, 0x4a
	.zero		1
	.zero		1


	//----- nvinfo : EIATTR_EXIT_INSTR_OFFSETS
	.align		4
        /*0068*/ 	.byte	0x04, 0x1c
        /*006a*/ 	.short	(.L_52 - .L_51)


	//   ....[0]....
.L_51:
        /*006c*/ 	.word	0x00002750


	//   ....[1]....
        /*0070*/ 	.word	0x000038a0


	//----- nvinfo : EIATTR_CRS_STACK_SIZE
	.align		4
.L_52:
        /*0074*/ 	.byte	0x04, 0x1e
        /*0076*/ 	.short	(.L_54 - .L_53)
.L_53:
        /*0078*/ 	.word	0x00000000


	//----- nvinfo : EIATTR_CBANK_PARAM_SIZE
	.align		4
.L_54:
        /*007c*/ 	.byte	0x03, 0x19
        /*007e*/ 	.short	0x0028


	//----- nvinfo : EIATTR_PARAM_CBANK
	.align		4
        /*0080*/ 	.byte	0x04, 0x0a
        /*0082*/ 	.short	(.L_56 - .L_55)
	.align		4
.L_55:
        /*0084*/ 	.word	index@(.nv.constant0._Z18InitializeMatricesPfS_S_iy)
        /*0088*/ 	.short	0x0380
        /*008a*/ 	.short	0x0028


	//----- nvinfo : EIATTR_SW_WAR
	.align		4
.L_56:
        /*008c*/ 	.byte	0x04, 0x36
        /*008e*/ 	.short	(.L_58 - .L_57)
.L_57:
        /*0090*/ 	.word	0x00000008
.L_58:


//--------------------- .nv.callgraph             --------------------------
	.section	.nv.callgraph,"",@"SHT_CUDA_CALLGRAPH"
	.align	4
	.sectionentsize	8
	.align		4
        /*0000*/ 	.word	0x00000000
	.align		4
        /*0004*/ 	.word	0xffffffff
	.align		4
        /*0008*/ 	.word	0x00000000
	.align		4
        /*000c*/ 	.word	0xfffffffe
	.align		4
        /*0010*/ 	.word	0x00000000
	.align		4
        /*0014*/ 	.word	0xfffffffd
	.align		4
        /*0018*/ 	.word	0x00000000
	.align		4
        /*001c*/ 	.word	0xfffffffc


//--------------------- .nv.constant4             --------------------------
	.section	.nv.constant4,"a",@progbits
	.align	8
	.align		8
.nv.constant4:
        /*0000*/ 	.dword	precalc_xorwow_matrix
	.align		8
        /*0008*/ 	.dword	precalc_xorwow_offset_matrix
	.align		8
        /*0010*/ 	.dword	mrg32k3aM1
	.align		8
        /*0018*/ 	.dword	mrg32k3aM2
	.align		8
        /*0020*/ 	.dword	mrg32k3aM1SubSeq
	.align		8
        /*0028*/ 	.dword	mrg32k3aM2SubSeq
	.align		8
        /*0030*/ 	.dword	mrg32k3aM1Seq
	.align		8
        /*0038*/ 	.dword	mrg32k3aM2Seq


//--------------------- .nv.constant3             --------------------------
	.section	.nv.constant3,"a",@progbits
	.align	8
.nv.constant3:
	.type		__cr_lgamma_table,@object
	.size		__cr_lgamma_table,(.L_8 - __cr_lgamma_table)
__cr_lgamma_table:
        /*0000*/ 	.byte	0x00, 0x00, 0x00, 0x00, 0x00, 0x00, 0x00, 0x00, 0x00, 0x00, 0x00, 0x00, 0x00, 0x00, 0x00, 0x00
        /*0010*/ 	.byte	0xef, 0x39, 0xfa, 0xfe, 0x42, 0x2e, 0xe6, 0x3f, 0x02, 0x20, 0x2a, 0xfa, 0x0b, 0xab, 0xfc, 0x3f
        /*0020*/ 	.byte	0xf9, 0x2c, 0x92, 0x7c, 0xa7, 0x6c, 0x09, 0x40, 0xc9, 0x79, 0x44, 0x3c, 0x64, 0x26, 0x13, 0x40
        /*0030*/ 	.byte	0xca, 0x01, 0xcf, 0x3a, 0x27, 0x51, 0x1a, 0x40, 0x30, 0xcc, 0x2d, 0xf3, 0xe1, 0x0c, 0x21, 0x40
        /*0040*/ 	.byte	0x0d, 0xb7, 0xfc, 0x82, 0x8e, 0x35, 0x25, 0x40
.L_8:


//--------------------- .text._Z6MatMulPfPKfS1_i  --------------------------
	.section	.text._Z6MatMulPfPKfS1_i,"ax",@progbits
	.align	128
        .global         _Z6MatMulPfPKfS1_i
        .type           _Z6MatMulPfPKfS1_i,@function
        .size           _Z6MatMulPfPKfS1_i,(.L_x_29 - _Z6MatMulPfPKfS1_i)
        .other          _Z6MatMulPfPKfS1_i,@"STO_CUDA_ENTRY STV_DEFAULT"
_Z6MatMulPfPKfS1_i:
.text._Z6MatMulPfPKfS1_i:
[----:B------:R-:W-:Y:S01]  /*0000*/  LDC R1, c[0x0][0x37c] ;  /* 0x0000df00ff017b82 */ /* 0x000fe20000000800 */
[----:B------:R-:W0:Y:S01]  /*0010*/  S2R R3, SR_TID.X ;  /* 0x0000000000037919 */ /* 0x000e220000002100 */
[----:B------:R-:W1:Y:S06]  /*0020*/  LDCU UR4, c[0x0][0x360] ;  /* 0x00006c00ff0477ac */ /* 0x000e6c0008000800 */
[----:B------:R-:W0:Y:S01]  /*0030*/  S2UR UR7, SR_CTAID.X ;  /* 0x00000000000779c3 */ /* 0x000e220000002500 */
[----:B------:R-:W2:Y:S01]  /*0040*/  S2R R0, SR_TID.Y ;  /* 0x0000000000007919 */ /* 0x000ea20000002200 */
[----:B------:R-:W3:Y:S06]  /*0050*/  LDCU UR8, c[0x0][0x398] ;  /* 0x00007300ff0877ac */ /* 0x000eec0008000800 */
[----:B------:R-:W0:Y:S01]  /*0060*/  LDC R2, c[0x0][0x360] ;  /* 0x0000d800ff027b82 */ /* 0x000e220000000800 */
[----:B------:R-:W4:Y:S07]  /*0070*/  LDCU UR6, c[0x0][0x364] ;  /* 0x00006c80ff0677ac */ /* 0x000f2e0008000800 */
[----:B------:R-:W2:Y:S08]  /*0080*/  S2UR UR9, SR_CTAID.Y ;  /* 0x00000000000979c3 */ /* 0x000eb00000002600 */
[----:B------:R-:W2:Y:S01]  /*0090*/  LDC R5, c[0x0][0x364] ;  /* 0x0000d900ff057b82 */ /* 0x000ea20000000800 */
[----:B------:R-:W1:Y:S01]  /*00a0*/  LDCU UR5, c[0x0][0x370] ;  /* 0x00006e00ff0577ac */ /* 0x000e620008000800 */
[----:B0-----:R-:W-:-:S05]  /*00b0*/  IMAD R3, R2, UR7, R3 ;  /* 0x0000000702037c24 */ /* 0x001fca000f8e0203 */
[----:B---3--:R-:W-:Y:S01]  /*00c0*/  ISETP.GE.AND P0, PT, R3, UR8, PT ;  /* 0x0000000803007c0c */ /* 0x008fe2000bf06270 */
[----:B-1----:R-:W-:Y:S01]  /*00d0*/  UIMAD UR4, UR4, UR5, URZ ;  /* 0x00000005040472a4 */ /* 0x002fe2000f8e02ff */
[----:B--2---:R-:W-:-:S11]  /*00e0*/  IMAD R0, R5, UR9, R0 ;  /* 0x0000000905007c24 */ /* 0x004fd6000f8e0200 */
[----:B----4-:R-:W-:Y:S05]  /*00f0*/  @P0 EXIT ;  /* 0x000000000000094d */ /* 0x010fea0003800000 */
[----:B------:R-:W-:Y:S01]  /*0100*/  UISETP.GT.AND UP0, UPT, UR8, URZ, UPT ;  /* 0x000000ff0800728c */ /* 0x000fe2000bf04270 */
[----:B------:R-:W0:Y:S08]  /*0110*/  LDCU.64 UR12, c[0x0][0x358] ;  /* 0x00006b00ff0c77ac */ /* 0x000e300008000a00 */
[----:B------:R-:W-:Y:S05]  /*0120*/  BRA.U UP0, `(.L_x_0) ;  /* 0x0000000100287547 */ /* 0x000fea000b800000 */
[----:B------:R-:W-:Y:S01]  /*0130*/  ISETP.GE.AND P0, PT, R0, UR8, PT ;  /* 0x0000000800007c0c */ /* 0x000fe2000bf06270 */
[----:B------:R-:W1:-:S12]  /*0140*/  LDCU UR5, c[0x0][0x398] ;  /* 0x00007300ff0577ac */ /* 0x000e580008000800 */
[----:B------:R-:W2:Y:S02]  /*0150*/  @!P0 LDC.64 R6, c[0x0][0x380] ;  /* 0x0000e000ff068b82 */ /* 0x000ea40000000a00 */
.L_x_1:
[C---:B-1-3--:R-:W-:Y:S01]  /*0160*/  @!P0 IMAD R5, R3.reuse, UR5, R0 ;  /* 0x0000000503058c24 */ /* 0x04afe2000f8e0200 */
[----:B------:R-:W-:-:S03]  /*0170*/  IADD3 R3, PT, PT, R3, UR4, RZ ;  /* 0x0000000403037c10 */ /* 0x000fc6000fffe0ff */
[----:B--2---:R-:W-:Y:S01]  /*0180*/  @!P0 IMAD.WIDE R4, R5, 0x4, R6 ;  /* 0x0000000405048825 */ /* 0x004fe200078e0206 */
[----:B------:R-:W-:-:S04]  /*0190*/  ISETP.GE.AND P1, PT, R3, UR5, PT ;  /* 0x0000000503007c0c */ /* 0x000fc8000bf26270 */
[----:B0-----:R3:W-:Y:S09]  /*01a0*/  @!P0 STG.E desc[UR12][R4.64], RZ ;  /* 0x000000ff04008986 */ /* 0x0017f2000c10190c */
[----:B------:R-:W-:Y:S05]  /*01b0*/  @!P1 BRA `(.L_x_1) ;  /* 0xfffffffc00e89947 */ /* 0x000fea000383ffff */
[----:B------:R-:W-:Y:S05]  /*01c0*/  EXIT ;  /* 0x000000000000794d */ /* 0x000fea0003800000 */
.L_x_0:
[----:B------:R-:W1:Y:S01]  /*01d0*/  LDCU UR7, c[0x0][0x374] ;  /* 0x00006e80ff0777ac */ /* 0x000e620008000800 */
[----:B------:R-:W-:Y:S02]  /*01e0*/  ULOP3.LUT UR10, UR8, 0x7ffffff8, URZ, 0xc0, !UPT ;  /* 0x7ffffff8080a7892 */ /* 0x000fe4000f8ec0ff */
[----:B------:R-:W-:Y:S02]  /*01f0*/  ULOP3.LUT UR9, UR8, 0x7, URZ, 0xc0, !UPT ;  /* 0x0000000708097892 */ /* 0x000fe4000f8ec0ff */
[----:B------:R-:W-:Y:S02]  /*0200*/  ULOP3.LUT UR5, UR8, 0x3, URZ, 0xc0, !UPT ;  /* 0x0000000308057892 */ /* 0x000fe4000f8ec0ff */
[----:B------:R-:W-:Y:S02]  /*0210*/  UIADD3 UR8, UPT, UPT, -UR10, URZ, URZ ;  /* 0x000000ff0a087290 */ /* 0x000fe4000fffe1ff */
[----:B-1----:R-:W-:-:S12]  /*0220*/  UIMAD UR6, UR6, UR7, URZ ;  /* 0x00000007060672a4 */ /* 0x002fd8000f8e02ff */
.L_x_9:
[----:B-1----:R-:W1:Y:S01]  /*0230*/  LDCU UR7, c[0x0][0x398] ;  /* 0x00007300ff0777ac */ /* 0x002e620008000800 */
[----:B------:R-:W-:Y:S01]  /*0240*/  BSSY.RECONVERGENT B0, `(.L_x_2) ;  /* 0x000008e000007945 */ /* 0x000fe20003800200 */
[----:B-1----:R-:W-:-:S04]  /*0250*/  MOV R2, UR7 ;  /* 0x0000000700027c02 */ /* 0x002fc80008000f00 */
[----:B------:R-:W-:-:S13]  /*0260*/  ISETP.GE.AND P0, PT, R0, R2, PT ;  /* 0x000000020000720c */ /* 0x000fda0003f06270 */
[----:B------:R-:W-:Y:S05]  /*0270*/  @P0 BRA `(.L_x_3) ;  /* 0x0000000800280947 */ /* 0x000fea0003800000 */
[----:B------:R-:W-:Y:S01]  /*0280*/  IMAD R4, R3, R2, RZ ;  /* 0x0000000203047224 */ /* 0x000fe200078e02ff */
[----:B------:R-:W-:-:S07]  /*0290*/  MOV R5, R0 ;  /* 0x0000000000057202 */ /* 0x000fce0000000f00 */
.L_x_8:
[----:B-1----:R-:W1:Y:S01]  /*02a0*/  LDCU UR7, c[0x0][0x398] ;  /* 0x00007300ff0777ac */ /* 0x002e620008000800 */
[----:B------:R-:W-:Y:S01]  /*02b0*/  HFMA2 R10, -RZ, RZ, 0, 0 ;  /* 0x00000000ff0a7431 */ /* 0x000fe200000001ff */
[----:B------:R-:W-:Y:S02]  /*02c0*/  MOV R7, RZ ;  /* 0x000000ff00077202 */ /* 0x000fe40000000f00 */
[----:B-1----:R-:W-:-:S04]  /*02d0*/  MOV R2, UR7 ;  /* 0x0000000700027c02 */ /* 0x002fc80008000f00 */
[----:B------:R-:W-:-:S04]  /*02e0*/  IADD3 R6, PT, PT, R2, -0x1, RZ ;  /* 0xffffffff02067810 */ /* 0x000fc80007ffe0ff */
[----:B------:R-:W-:-:S13]  /*02f0*/  ISETP.GE.U32.AND P0, PT, R6, 0x7, PT ;  /* 0x000000070600780c */ /* 0x000fda0003f06070 */
[----:B------:R-:W-:Y:S05]  /*0300*/  @!P0 BRA `(.L_x_4) ;  /* 0x0000000000ec8947 */ /* 0x000fea0003800000 */
[----:B------:R-:W-:Y:S01]  /*0310*/  IADD3 R9, PT, PT, R5, R2, RZ ;  /* 0x0000000205097210 */ /* 0x000fe20007ffe0ff */
[C-C-:B------:R-:W-:Y:S01]  /*0320*/  IMAD R11, R2.reuse, 0x3, R5.reuse ;  /* 0x00000003020b7824 */ /* 0x140fe200078e0205 */
[CC--:B------:R-:W-:Y:S01]  /*0330*/  LEA R7, R2.reuse, R5.reuse, 0x1 ;  /* 0x0000000502077211 */ /* 0x0c0fe200078e08ff */
[C-C-:B------:R-:W-:Y:S01]  /*0340*/  IMAD R15, R2.reuse, 0x5, R5.reuse ;  /* 0x00000005020f7824 */ /* 0x140fe200078e0205 */
[CC--:B------:R-:W-:Y:S01]  /*0350*/  LEA R13, R2.reuse, R5.reuse, 0x2 ;  /* 0x00000005020d7211 */ /* 0x0c0fe200078e10ff */
[C-C-:B------:R-:W-:Y:S01]  /*0360*/  IMAD R17, R2.reuse, 0x6, R5.reuse ;  /* 0x0000000602117824 */ /* 0x140fe200078e0205 */
[----:B------:R-:W-:Y:S01]  /*0370*/  MOV R10, RZ ;  /* 0x000000ff000a7202 */ /* 0x000fe20000000f00 */
[----:B------:R-:W-:Y:S01]  /*0380*/  IMAD R25, R2, 0x7, R5 ;  /* 0x0000000702197824 */ /* 0x000fe200078e0205 */
[----:B------:R-:W-:Y:S02]  /*0390*/  MOV R8, R4 ;  /* 0x0000000400087202 */ /* 0x000fe40000000f00 */
[----:B------:R-:W-:-:S02]  /*03a0*/  MOV R29, R5 ;  /* 0x00000005001d7202 */ /* 0x000fc40000000f00 */
[----:B------:R-:W-:-:S07]  /*03b0*/  MOV R6, UR8 ;  /* 0x0000000800067c02 */ /* 0x000fce0008000f00 */
.L_x_5:
[----:B------:R-:W1:Y:S08]  /*03c0*/  LDC.64 R18, c[0x0][0x390] ;  /* 0x0000e400ff127b82 */ /* 0x000e700000000a00 */
[----:B------:R-:W2:Y:S01]  /*03d0*/  LDC.64 R20, c[0x0][0x388] ;  /* 0x0000e200ff147b82 */ /* 0x000ea20000000a00 */
[----:B-1----:R-:W-:-:S06]  /*03e0*/  IMAD.WIDE.U32 R22, R29, 0x4, R18 ;  /* 0x000000041d167825 */ /* 0x002fcc00078e0012 */
[----:B0-----:R-:W3:Y:S01]  /*03f0*/  LDG.E R23, desc[UR12][R22.64] ;  /* 0x0000000c16177981 */ /* 0x001ee2000c1e1900 */
[----:B--2---:R-:W-:-:S05]  /*0400*/  IMAD.WIDE R20, R8, 0x4, R20 ;  /* 0x0000000408147825 */ /* 0x004fca00078e0214 */
[----:B------:R-:W3:Y:S01]  /*0410*/  LDG.E R12, desc[UR12][R20.64] ;  /* 0x0000000c140c7981 */ /* 0x000ee2000c1e1900 */
[----:B------:R-:W-:-:S03]  /*0420*/  IMAD.WIDE.U32 R26, R9, 0x4, R18 ;  /* 0x00000004091a7825 */ /* 0x000fc600078e0012 */
[----:B------:R-:W2:Y:S04]  /*0430*/  LDG.E R14, desc[UR12][R20.64+0x4] ;  /* 0x0000040c140e7981 */ /* 0x000ea8000c1e1900 */
[----:B------:R-:W4:Y:S04]  /*0440*/  LDG.E R28, desc[UR12][R20.64+0x8] ;  /* 0x0000080c141c7981 */ /* 0x000f28000c1e1900 */
[----:B------:R-:W5:Y:S01]  /*0450*/  LDG.E R16, desc[UR12][R20.64+0xc] ;  /* 0x00000c0c14107981 */ /* 0x000f62000c1e1900 */
[----:B---3--:R-:W-:Y:S01]  /*0460*/  FFMA R10, R12, R23, R10 ;  /* 0x000000170c0a7223 */ /* 0x008fe2000000000a */
[----:B------:R-:W-:-:S02]  /*0470*/  IMAD.WIDE.U32 R22, R7, 0x4, R18 ;  /* 0x0000000407167825 */ /* 0x000fc400078e0012 */
[----:B------:R0:W2:Y:S04]  /*0480*/  LDG.E R12, desc[UR12][R26.64] ;  /* 0x0000000c1a0c7981 */ /* 0x0000a8000c1e1900 */
[----:B------:R-:W4:Y:S01]  /*0490*/  LDG.E R23, desc[UR12][R22.64] ;  /* 0x0000000c16177981 */ /* 0x000f22000c1e1900 */
[----:B0-----:R-:W-:-:S05]  /*04a0*/  IMAD.WIDE.U32 R26, R11, 0x4, R18 ;  /* 0x000000040b1a7825 */ /* 0x001fca00078e0012 */
[----:B------:R0:W5:Y:S02]  /*04b0*/  LDG.E R24, desc[UR12][R26.64] ;  /* 0x0000000c1a187981 */ /* 0x000164000c1e1900 */
[----:B0-----:R-:W-:-:S04]  /*04c0*/  IMAD.WIDE.U32 R26, R13, 0x4, R18 ;  /* 0x000000040d1a7825 */ /* 0x001fc800078e0012 */
[----:B--2---:R-:W-:Y:S02]  /*04d0*/  FFMA R10, R14, R12, R10 ;  /* 0x0000000c0e0a7223 */ /* 0x004fe4000000000a */
[----:B------:R-:W2:Y:S02]  /*04e0*/  LDG.E R14, desc[UR12][R20.64+0x14] ;  /* 0x0000140c140e7981 */ /* 0x000ea4000c1e1900 */
[----:B----4-:R-:W-:Y:S01]  /*04f0*/  FFMA R10, R28, R23, R10 ;  /* 0x000000171c0a7223 */ /* 0x010fe2000000000a */
[----:B------:R-:W-:Y:S01]  /*0500*/  IMAD.WIDE.U32 R22, R15, 0x4, R18 ;  /* 0x000000040f167825 */ /* 0x000fe200078e0012 */
[----:B------:R-:W3:Y:S04]  /*0510*/  LDG.E R12, desc[UR12][R20.64+0x18] ;  /* 0x0000180c140c7981 */ /* 0x000ee8000c1e1900 */
[----:B------:R-:W4:Y:S01]  /*0520*/  LDG.E R28, desc[UR12][R20.64+0x1c] ;  /* 0x00001c0c141c7981 */ /* 0x000f22000c1e1900 */
[----:B-----5:R-:W-:-:S03]  /*0530*/  FFMA R10, R16, R24, R10 ;  /* 0x00000018100a7223 */ /* 0x020fc6000000000a */
[----:B------:R-:W2:Y:S04]  /*0540*/  LDG.E R23, desc[UR12][R22.64] ;  /* 0x0000000c16177981 */ /* 0x000ea8000c1e1900 */
[----:B------:R0:W5:Y:S04]  /*0550*/  LDG.E R24, desc[UR12][R26.64] ;  /* 0x0000000c1a187981 */ /* 0x000168000c1e1900 */
[----:B------:R-:W5:Y:S01]  /*0560*/  LDG.E R16, desc[UR12][R20.64+0x10] ;  /* 0x0000100c14107981 */ /* 0x000f62000c1e1900 */
[----:B0-----:R-:W-:-:S04]  /*0570*/  IMAD.WIDE.U32 R26, R17, 0x4, R18 ;  /* 0x00000004111a7825 */ /* 0x001fc800078e0012 */
[----:B------:R-:W-:Y:S02]  /*0580*/  IMAD.WIDE.U32 R18, R25, 0x4, R18 ;  /* 0x0000000419127825 */ /* 0x000fe400078e0012 */
[----:B------:R-:W3:Y:S04]  /*0590*/  LDG.E R27, desc[UR12][R26.64] ;  /* 0x0000000c1a1b7981 */ /* 0x000ee8000c1e1900 */
[----:B------:R-:W4:Y:S01]  /*05a0*/  LDG.E R19, desc[UR12][R18.64] ;  /* 0x0000000c12137981 */ /* 0x000f22000c1e1900 */
[----:B------:R-:W-:-:S04]  /*05b0*/  IADD3 R6, PT, PT, R6, 0x8, RZ ;  /* 0x0000000806067810 */ /* 0x000fc80007ffe0ff */
[----:B------:R-:W-:Y:S01]  /*05c0*/  ISETP.NE.AND P0, PT, R6, RZ, PT ;  /* 0x000000ff0600720c */ /* 0x000fe20003f05270 */
[C---:B------:R-:W-:Y:S01]  /*05d0*/  IMAD R15, R2.reuse, 0x8, R15 ;  /* 0x00000008020f7824 */ /* 0x040fe200078e020f */
[C---:B------:R-:W-:Y:S02]  /*05e0*/  LEA R9, R2.reuse, R9, 0x3 ;  /* 0x0000000902097211 */ /* 0x040fe400078e18ff */
[C---:B------:R-:W-:Y:S02]  /*05f0*/  LEA R7, R2.reuse, R7, 0x3 ;  /* 0x0000000702077211 */ /* 0x040fe400078e18ff */
[C---:B------:R-:W-:Y:S02]  /*0600*/  LEA R11, R2.reuse, R11, 0x3 ;  /* 0x0000000b020b7211 */ /* 0x040fe400078e18ff */
[C---:B------:R-:W-:Y:S02]  /*0610*/  LEA R13, R2.reuse, R13, 0x3 ;  /* 0x0000000d020d7211 */ /* 0x040fe400078e18ff */
[----:B------:R-:W-:-:S02]  /*0620*/  LEA R17, R2, R17, 0x3 ;  /* 0x0000001102117211 */ /* 0x000fc400078e18ff */
[C---:B------:R-:W-:Y:S02]  /*0630*/  LEA R25, R2.reuse, R25, 0x3 ;  /* 0x0000001902197211 */ /* 0x040fe400078e18ff */
[----:B------:R-:W-:Y:S02]  /*0640*/  LEA R29, R2, R29, 0x3 ;  /* 0x0000001d021d7211 */ /* 0x000fe400078e18ff */
[----:B------:R-:W-:Y:S01]  /*0650*/  IADD3 R8, PT, PT, R8, 0x8, RZ ;  /* 0x0000000808087810 */ /* 0x000fe20007ffe0ff */
[----:B-----5:R-:W-:-:S04]  /*0660*/  FFMA R10, R16, R24, R10 ;  /* 0x00000018100a7223 */ /* 0x020fc8000000000a */
[----:B--2---:R-:W-:-:S04]  /*0670*/  FFMA R10, R14, R23, R10 ;  /* 0x000000170e0a7223 */ /* 0x004fc8000000000a */
[----:B---3--:R-:W-:-:S04]  /*0680*/  FFMA R10, R12, R27, R10 ;  /* 0x0000001b0c0a7223 */ /* 0x008fc8000000000a */
[----:B----4-:R-:W-:Y:S01]  /*0690*/  FFMA R10, R28, R19, R10 ;  /* 0x000000131c0a7223 */ /* 0x010fe2000000000a */
[----:B------:R-:W-:Y:S06]  /*06a0*/  @P0 BRA `(.L_x_5) ;  /* 0xfffffffc00440947 */ /* 0x000fec000383ffff */
[----:B------:R-:W-:-:S07]  /*06b0*/  MOV R7, UR10 ;  /* 0x0000000a00077c02 */ /* 0x000fce0008000f00 */
.L_x_4:
[----:B------:R-:W-:-:S09]  /*06c0*/  UISETP.NE.AND UP0, UPT, UR9, URZ, UPT ;  /* 0x000000ff0900728c */ /* 0x000fd2000bf05270 */
[----:B------:R-:W-:Y:S05]  /*06d0*/  BRA.U !UP0, `(.L_x_6) ;  /* 0x0000000108f47547 */ /* 0x000fea000b800000 */
[----:B------:R-:W-:Y:S02]  /*06e0*/  UIADD3 UR7, UPT, UPT, UR9, -0x1, URZ ;  /* 0xffffffff09077890 */ /* 0x000fe4000fffe0ff */
[----:B------:R-:W-:Y:S02]  /*06f0*/  UISETP.NE.AND UP1, UPT, UR5, URZ, UPT ;  /* 0x000000ff0500728c */ /* 0x000fe4000bf25270 */
[----:B------:R-:W-:-:S09]  /*0700*/  UISETP.GE.U32.AND UP0, UPT, UR7, 0x3, UPT ;  /* 0x000000030700788c */ /* 0x000fd2000bf06070 */
[----:B------:R-:W-:Y:S05]  /*0710*/  BRA.U !UP0, `(.L_x_7) ;  /* 0x0000000108647547 */ /* 0x000fea000b800000 */
[----:B------:R-:W1:Y:S01]  /*0720*/  LDC.64 R8, c[0x0][0x390] ;  /* 0x0000e400ff087b82 */ /* 0x000e620000000a00 */
[----:B------:R-:W-:Y:S01]  /*0730*/  IMAD R17, R7, R2, R5 ;  /* 0x0000000207117224 */ /* 0x000fe200078e0205 */
[----:B------:R-:W-:-:S04]  /*0740*/  IADD3 R11, PT, PT, R4, R7, RZ ;  /* 0x00000007040b7210 */ /* 0x000fc80007ffe0ff */
[-C--:B------:R-:W-:Y:S02]  /*0750*/  IADD3 R19, PT, PT, R17, R2.reuse, RZ ;  /* 0x0000000211137210 */ /* 0x080fe40007ffe0ff */
[----:B------:R-:W2:Y:S02]  /*0760*/  LDC.64 R12, c[0x0][0x388] ;  /* 0x0000e200ff0c7b82 */ /* 0x000ea40000000a00 */
[----:B------:R-:W-:Y:S01]  /*0770*/  IADD3 R21, PT, PT, R19, R2, RZ ;  /* 0x0000000213157210 */ /* 0x000fe20007ffe0ff */
[----:B-1----:R-:W-:-:S04]  /*0780*/  IMAD.WIDE.U32 R16, R17, 0x4, R8 ;  /* 0x0000000411107825 */ /* 0x002fc800078e0008 */
[----:B------:R-:W-:Y:S02]  /*0790*/  IMAD.WIDE.U32 R18, R19, 0x4, R8 ;  /* 0x0000000413127825 */ /* 0x000fe400078e0008 */
[----:B0-----:R-:W3:Y:S02]  /*07a0*/  LDG.E R16, desc[UR12][R16.64] ;  /* 0x0000000c10107981 */ /* 0x001ee4000c1e1900 */
[----:B--2---:R-:W-:Y:S02]  /*07b0*/  IMAD.WIDE R12, R11, 0x4, R12 ;  /* 0x000000040b0c7825 */ /* 0x004fe400078e020c */
[----:B------:R-:W2:Y:S02]  /*07c0*/  LDG.E R18, desc[UR12][R18.64] ;  /* 0x0000000c12127981 */ /* 0x000ea4000c1e1900 */
[C-C-:B------:R-:W-:Y:S01]  /*07d0*/  IMAD.WIDE.U32 R14, R21.reuse, 0x4, R8.reuse ;  /* 0x00000004150e7825 */ /* 0x140fe200078e0008 */
[----:B------:R-:W-:Y:S01]  /*07e0*/  IADD3 R21, PT, PT, R21, R2, RZ ;  /* 0x0000000215157210 */ /* 0x000fe20007ffe0ff */
[----:B------:R-:W3:Y:S04]  /*07f0*/  LDG.E R11, desc[UR12][R12.64] ;  /* 0x0000000c0c0b7981 */ /* 0x000ee8000c1e1900 */
[----:B------:R-:W2:Y:S01]  /*0800*/  LDG.E R6, desc[UR12][R12.64+0x4] ;  /* 0x0000040c0c067981 */ /* 0x000ea2000c1e1900 */
[----:B------:R-:W-:-:S03]  /*0810*/  IMAD.WIDE.U32 R8, R21, 0x4, R8 ;  /* 0x0000000415087825 */ /* 0x000fc600078e0008 */
[----:B------:R-:W4:Y:S04]  /*0820*/  LDG.E R14, desc[UR12][R14.64] ;  /* 0x0000000c0e0e7981 */ /* 0x000f28000c1e1900 */
[----:B------:R-:W4:Y:S04]  /*0830*/  LDG.E R21, desc[UR12][R12.64+0x8] ;  /* 0x0000080c0c157981 */ /* 0x000f28000c1e1900 */
[----:B------:R-:W5:Y:S04]  /*0840*/  LDG.E R23, desc[UR12][R12.64+0xc] ;  /* 0x00000c0c0c177981 */ /* 0x000f68000c1e1900 */
[----:B------:R-:W5:Y:S01]  /*0850*/  LDG.E R8, desc[UR12][R8.64] ;  /* 0x0000000c08087981 */ /* 0x000f62000c1e1900 */
[----:B------:R-:W-:Y:S01]  /*0860*/  IADD3 R7, PT, PT, R7, 0x4, RZ ;  /* 0x0000000407077810 */ /* 0x000fe20007ffe0ff */
[----:B---3--:R-:W-:-:S04]  /*0870*/  FFMA R11, R11, R16, R10 ;  /* 0x000000100b0b7223 */ /* 0x008fc8000000000a */
[----:B--2---:R-:W-:-:S04]  /*0880*/  FFMA R6, R6, R18, R11 ;  /* 0x0000001206067223 */ /* 0x004fc8000000000b */
[----:B----4-:R-:W-:-:S04]  /*0890*/  FFMA R6, R21, R14, R6 ;  /* 0x0000000e15067223 */ /* 0x010fc80000000006 */
[----:B-----5:R-:W-:-:S07]  /*08a0*/  FFMA R10, R23, R8, R6 ;  /* 0x00000008170a7223 */ /* 0x020fce0000000006 */
.L_x_7:
[----:B------:R-:W-:Y:S05]  /*08b0*/  BRA.U !UP1, `(.L_x_6) ;  /* 0x00000001097c7547 */ /* 0x000fea000b800000 */
[----:B------:R-:W-:Y:S01]  /*08c0*/  UISETP.NE.AND UP0, UPT, UR5, 0x1, UPT ;  /* 0x000000010500788c */ /* 0x000fe2000bf05270 */
[----:B------:R-:W-:Y:S01]  /*08d0*/  LOP3.LUT P0, RZ, R2, 0x1, RZ, 0xc0, !PT ;  /* 0x0000000102ff7812 */ /* 0x000fe2000780c0ff */
[----:B------:R-:W-:Y:S02]  /*08e0*/  IMAD.MOV.U32 R18, RZ, RZ, 0x4 ;  /* 0x00000004ff127424 */ /* 0x000fe400078e00ff */
[----:B------:R-:W-:Y:S02]  /*08f0*/  HFMA2 R12, -RZ, RZ, 0, 2.384185791015625e-07 ;  /* 0x00000004ff0c7431 */ /* 0x000fe400000001ff */
[----:B------:R-:W-:-:S05]  /*0900*/  PLOP3.LUT P1, PT, PT, PT, UP0, 0x80, 0x8 ;  /* 0x000000000008781c */ /* 0x000fca0003f2f008 */
[----:B------:R-:W1:Y:S03]  /*0910*/  @UP0 LDCU.64 UR14, c[0x0][0x388] ;  /* 0x00007100ff0e07ac */ /* 0x000e660008000a00 */
[----:B------:R-:W2:Y:S01]  /*0920*/  @P0 LDC.64 R14, c[0x0][0x388] ;  /* 0x0000e200ff0e0b82 */ /* 0x000ea20000000a00 */
[----:B------:R-:W3:Y:S04]  /*0930*/  @UP0 LDCU.64 UR16, c[0x0][0x390] ;  /* 0x00007200ff1007ac */ /* 0x000ee80008000a00 */
[C---:B------:R-:W-:Y:S01]  /*0940*/  @P1 IMAD R13, R7.reuse, R2, R5 ;  /* 0x00000002070d1224 */ /* 0x040fe200078e0205 */
[----:B------:R-:W-:Y:S02]  /*0950*/  @P1 IADD3 R11, PT, PT, R4, R7, RZ ;  /* 0x00000007040b1210 */ /* 0x000fe40007ffe0ff */
[----:B------:R-:W4:Y:S01]  /*0960*/  @P0 LDC.64 R8, c[0x0][0x390] ;  /* 0x0000e400ff080b82 */ /* 0x000f220000000a00 */
[----:B------:R-:W-:-:S02]  /*0970*/  @P1 IADD3 R7, PT, PT, R7, 0x2, RZ ;  /* 0x0000000207071810 */ /* 0x000fc40007ffe0ff */
[----:B-1----:R-:W-:Y:S02]  /*0980*/  MOV R16, UR14 ;  /* 0x0000000e00107c02 */ /* 0x002fe40008000f00 */
[----:B------:R-:W-:Y:S01]  /*0990*/  MOV R17, UR15 ;  /* 0x0000000f00117c02 */ /* 0x000fe20008000f00 */
[C---:B---3--:R-:W-:Y:S01]  /*09a0*/  @P1 IMAD.WIDE.U32 R18, R13.reuse, R18, UR16 ;  /* 0x000000100d121e25 */ /* 0x048fe2000f8e0012 */
[----:B------:R-:W-:-:S03]  /*09b0*/  @P1 IADD3 R13, PT, PT, R13, R2, RZ ;  /* 0x000000020d0d1210 */ /* 0x000fc60007ffe0ff */
[----:B------:R-:W-:Y:S01]  /*09c0*/  @P1 IMAD.WIDE R16, R11, 0x4, R16 ;  /* 0x000000040b101825 */ /* 0x000fe200078e0210 */
[----:B------:R-:W-:Y:S01]  /*09d0*/  @P0 IADD3 R11, PT, PT, R4, R7, RZ ;  /* 0x00000007040b0210 */ /* 0x000fe20007ffe0ff */
[----:B0-----:R-:W3:Y:S02]  /*09e0*/  @P1 LDG.E R18, desc[UR12][R18.64] ;  /* 0x0000000c12121981 */ /* 0x001ee4000c1e1900 */
[----:B------:R-:W-:Y:S02]  /*09f0*/  @P1 IMAD.WIDE.U32 R12, R13, R12, UR16 ;  /* 0x000000100d0c1e25 */ /* 0x000fe4000f8e000c */
[----:B------:R-:W3:Y:S02]  /*0a00*/  @P1 LDG.E R21, desc[UR12][R16.64] ;  /* 0x0000000c10151981 */ /* 0x000ee4000c1e1900 */
[----:B------:R-:W-:Y:S02]  /*0a10*/  @P0 IMAD R7, R7, R2, R5 ;  /* 0x0000000207070224 */ /* 0x000fe400078e0205 */
[----:B--2---:R-:W-:Y:S01]  /*0a20*/  @P0 IMAD.WIDE R14, R11, 0x4, R14 ;  /* 0x000000040b0e0825 */ /* 0x004fe200078e020e */
[----:B------:R-:W2:Y:S03]  /*0a30*/  @P1 LDG.E R23, desc[UR12][R16.64+0x4] ;  /* 0x0000040c10171981 */ /* 0x000ea6000c1e1900 */
[----:B----4-:R-:W-:Y:S01]  /*0a40*/  @P0 IMAD.WIDE.U32 R8, R7, 0x4, R8 ;  /* 0x0000000407080825 */ /* 0x010fe200078e0008 */
[----:B------:R-:W2:Y:S04]  /*0a50*/  @P1 LDG.E R12, desc[UR12][R12.64] ;  /* 0x0000000c0c0c1981 */ /* 0x000ea8000c1e1900 */
[----:B------:R-:W4:Y:S04]  /*0a60*/  @P0 LDG.E R15, desc[UR12][R14.64] ;  /* 0x0000000c0e0f0981 */ /* 0x000f28000c1e1900 */
[----:B------:R-:W4:Y:S01]  /*0a70*/  @P0 LDG.E R8, desc[UR12][R8.64] ;  /* 0x0000000c08080981 */ /* 0x000f22000c1e1900 */
[----:B---3--:R-:W-:-:S04]  /*0a80*/  @P1 FFMA R18, R21, R18, R10 ;  /* 0x0000001215121223 */ /* 0x008fc8000000000a */
[----:B--2---:R-:W-:-:S04]  /*0a90*/  @P1 FFMA R10, R23, R12, R18 ;  /* 0x0000000c170a1223 */ /* 0x004fc80000000012 */
[----:B----4-:R-:W-:-:S07]  /*0aa0*/  @P0 FFMA R10, R15, R8, R10 ;  /* 0x000000080f0a0223 */ /* 0x010fce000000000a */
.L_x_6:
[----:B------:R-:W1:Y:S01]  /*0ab0*/  LDC.64 R6, c[0x0][0x380] ;  /* 0x0000e000ff067b82 */ /* 0x000e620000000a00 */
[----:B------:R-:W-:Y:S02]  /*0ac0*/  IADD3 R9, PT, PT, R4, R5, RZ ;  /* 0x0000000504097210 */ /* 0x000fe40007ffe0ff */
[----:B------:R-:W-:-:S04]  /*0ad0*/  IADD3 R5, PT, PT, R5, UR6, RZ ;  /* 0x0000000605057c10 */ /* 0x000fc8000fffe0ff */
[----:B------:R-:W-:Y:S01]  /*0ae0*/  ISETP.GE.AND P0, PT, R5, R2, PT ;  /* 0x000000020500720c */ /* 0x000fe20003f06270 */
[----:B-1----:R-:W-:-:S05]  /*0af0*/  IMAD.WIDE R6, R9, 0x4, R6 ;  /* 0x0000000409067825 */ /* 0x002fca00078e0206 */
[----:B0-----:R1:W-:Y:S07]  /*0b00*/  STG.E desc[UR12][R6.64], R10 ;  /* 0x0000000a06007986 */ /* 0x0013ee000c10190c */
[----:B------:R-:W-:Y:S05]  /*0b10*/  @!P0 BRA `(.L_x_8) ;  /* 0xfffffff400e08947 */ /* 0x000fea000383ffff */
.L_x_3:
[----:B0-----:R-:W-:Y:S05]  /*0b20*/  BSYNC.RECONVERGENT B0 ;  /* 0x0000000000007941 */ /* 0x001fea0003800200 */
.L_x_2:
[----:B------:R-:W-:-:S04]  /*0b30*/  IADD3 R3, PT, PT, R3, UR4, RZ ;  /* 0x0000000403037c10 */ /* 0x000fc8000fffe0ff */
[----:B------:R-:W-:-:S13]  /*0b40*/  ISETP.GE.AND P0, PT, R3, R2, PT ;  /* 0x000000020300720c */ /* 0x000fda0003f06270 */
[----:B------:R-:W-:Y:S05]  /*0b50*/  @!P0 BRA `(.L_x_9) ;  /* 0xfffffff400b48947 */ /* 0x000fea000383ffff */
[----:B------:R-:W-:Y:S05]  /*0b60*/  EXIT ;  /* 0x000000000000794d */ /* 0x000fea0003800000 */
.L_x_10:
[----:B------:R-:W-:-:S00]  /*0b70*/  BRA `(.L_x_10) ;  /* 0xfffffffc00fc7947 */ /* 0x000fc0000383ffff */
[----:B------:R-:W-:-:S00]  /*0b80*/  NOP ;  /* 0x0000000000007918 */ /* 0x000fc00000000000 */
[----:B------:R-:W-:-:S00]  /*0b90*/  NOP ;  /* 0x0000000000007918 */ /* 0x000fc00000000000 */
[----:B------:R-:W-:-:S00]  /*0ba0*/  NOP ;  /* 0x0000000000007918 */ /* 0x000fc00000000000 */
[----:B------:R-:W-:-:S00]  /*0bb0*/  NOP ;  /* 0x0000000000007918 */ /* 0x000fc00000000000 */
[----:B------:R-:W-:-:S00]  /*0bc0*/  NOP ;  /* 0x0000000000007918 */ /* 0x000fc00000000000 */
[----:B------:R-:W-:-:S00]  /*0bd0*/  NOP ;  /* 0x0000000000007918 */ /* 0x000fc00000000000 */
[----:B------:R-:W-:-:S00]  /*0be0*/  NOP ;  /* 0x0000000000007918 */ /* 0x000fc00000000000 */
[----:B------:R-:W-:-:S00]  /*0bf0*/  NOP ;  /* 0x0000000000007918 */ /* 0x000fc00000000000 */
.L_x_29:


//--------------------- .text._Z18InitializeMatricesPfS_S_iy --------------------------
	.section	.text._Z18InitializeMatricesPfS_S_iy,"ax",@progbits
	.align	128
        .global         _Z18InitializeMatricesPfS_S_iy
        .type           _Z18InitializeMatricesPfS_S_iy,@function
        .size           _Z18InitializeMatricesPfS_S_iy,(.L_x_30 - _Z18InitializeMatricesPfS_S_iy)
        .other          _Z18InitializeMatricesPfS_S_iy,@"STO_CUDA_ENTRY STV_DEFAULT"
_Z18InitializeMatricesPfS_S_iy:
.text._Z18InitializeMatricesPfS_S_iy:
[----:B------:R-:W0:Y:S01]  /*0000*/  LDC R1, c[0x0][0x37c] ;  /* 0x0000df00ff017b82 */ /* 0x000e220000000800 */
[----:B------:R-:W1:Y:S07]  /*0010*/  S2R R3, SR_TID.X ;  /* 0x0000000000037919 */ /* 0x000e6e0000002100 */
[----:B------:R-:W1:Y:S01]  /*0020*/  LDC R14, c[0x0][0x360] ;  /* 0x0000d800ff0e7b82 */ /* 0x000e620000000800 */
[----:B------:R-:W2:Y:S01]  /*0030*/  LDCU UR9, c[0x0][0x398] ;  /* 0x00007300ff0977ac */ /* 0x000ea20008000800 */
[----:B------:R-:W-:Y:S01]  /*0040*/  BSSY.RECONVERGENT B0, `(.L_x_11) ;  /* 0x000026e000007945 */ /* 0x000fe20003800200 */
[----:B------:R-:W3:Y:S01]  /*0050*/  S2R R9, SR_TID.Y ;  /* 0x0000000000097919 */ /* 0x000ee20000002200 */
[----:B0-----:R-:W-:Y:S01]  /*0060*/  VIADD R1, R1, 0xffffffd0 ;  /* 0xffffffd001017836 */ /* 0x001fe20000000000 */
[----:B------:R-:W0:Y:S03]  /*0070*/  LDCU.64 UR6, c[0x0][0x358] ;  /* 0x00006b00ff0677ac */ /* 0x000e260008000a00 */
[----:B------:R-:W1:Y:S08]  /*0080*/  S2UR UR4, SR_CTAID.X ;  /* 0x00000000000479c3 */ /* 0x000e700000002500 */
[----:B------:R-:W3:Y:S08]  /*0090*/  S2UR UR5, SR_CTAID.Y ;  /* 0x00000000000579c3 */ /* 0x000ef00000002600 */
[----:B------:R-:W3:Y:S01]  /*00a0*/  LDC R8, c[0x0][0x364] ;  /* 0x0000d900ff087b82 */ /* 0x000ee20000000800 */
[----:B------:R-:W4:Y:S01]  /*00b0*/  LDCU UR8, c[0x0][0x374] ;  /* 0x00006e80ff0877ac */ /* 0x000f220008000800 */
[----:B-1----:R-:W-:-:S02]  /*00c0*/  IMAD R0, R14, UR4, R3 ;  /* 0x000000040e007c24 */ /* 0x002fc4000f8e0203 */
[C---:B---3--:R-:W-:Y:S02]  /*00d0*/  IMAD R9, R8.reuse, UR5, R9 ;  /* 0x0000000508097c24 */ /* 0x048fe4000f8e0209 */
[----:B----4-:R-:W-:-:S03]  /*00e0*/  IMAD R8, R8, UR8, RZ ;  /* 0x0000000808087c24 */ /* 0x010fc6000f8e02ff */
[----:B------:R-:W-:-:S04]  /*00f0*/  VIMNMX R2, PT, PT, R0, R9, !PT ;  /* 0x0000000900027248 */ /* 0x000fc80007fe0100 */
[----:B--2---:R-:W-:-:S13]  /*0100*/  ISETP.GE.AND P0, PT, R2, UR9, PT ;  /* 0x0000000902007c0c */ /* 0x004fda000bf06270 */
[----:B0-----:R-:W-:Y:S05]  /*0110*/  @P0 BRA `(.L_x_12) ;  /* 0x0000002400800947 */ /* 0x001fea0003800000 */
[----:B------:R-:W0:Y:S01]  /*0120*/  LDC.64 R2, c[0x0][0x3a0] ;  /* 0x0000e800ff027b82 */ /* 0x000e220000000a00 */
[----:B------:R-:W-:Y:S02]  /*0130*/  ISETP.NE.AND P0, PT, R0, RZ, PT ;  /* 0x000000ff0000720c */ /* 0x000fe40003f05270 */
[----:B0-----:R-:W-:Y:S02]  /*0140*/  LOP3.LUT R2, R2, 0xaad26b49, RZ, 0x3c, !PT ;  /* 0xaad26b4902027812 */ /* 0x001fe400078e3cff */
[----:B------:R-:W-:-:S03]  /*0150*/  LOP3.LUT R3, R3, 0xf7dcefdd, RZ, 0x3c, !PT ;  /* 0xf7dcefdd03037812 */ /* 0x000fc600078e3cff */
[----:B------:R-:W-:Y:S02]  /*0160*/  IMAD R7, R2, 0x4182bed5, RZ ;  /* 0x4182bed502077824 */ /* 0x000fe400078e02ff */
[----:B------:R-:W-:Y:S02]  /*0170*/  IMAD R6, R3, -0x658354e5, RZ ;  /* 0x9a7cab1b03067824 */ /* 0x000fe400078e02ff */
[C---:B------:R-:W-:Y:S01]  /*0180*/  VIADD R3, R7.reuse, 0x75bcd15 ;  /* 0x075bcd1507037836 */ /* 0x040fe20000000000 */
[C---:B------:R-:W-:Y:S01]  /*0190*/  LOP3.LUT R4, R7.reuse, 0x159a55e5, RZ, 0x3c, !PT ;  /* 0x159a55e507047812 */ /* 0x040fe200078e3cff */
[C---:B------:R-:W-:Y:S01]  /*01a0*/  VIADD R5, R6.reuse, 0x1f123bb5 ;  /* 0x1f123bb506057836 */ /* 0x040fe20000000000 */
[C---:B------:R-:W-:Y:S01]  /*01b0*/  IADD3 R2, PT, PT, R7.reuse, 0x64f0c9, R6 ;  /* 0x0064f0c907027810 */ /* 0x040fe20007ffe006 */
[----:B------:R-:W-:Y:S01]  /*01c0*/  VIADD R7, R7, 0x583f19 ;  /* 0x00583f1907077836 */ /* 0x000fe20000000000 */
[----:B------:R-:W-:Y:S02]  /*01d0*/  LOP3.LUT R6, R6, 0x5491333, RZ, 0x3c, !PT ;  /* 0x0549133306067812 */ /* 0x000fe400078e3cff */
[----:B------:R0:W-:Y:S04]  /*01e0*/  STL.64 [R1+0x8], R4 ;  /* 0x0000080401007387 */ /* 0x0001e80000100a00 */
[----:B------:R0:W-:Y:S04]  /*01f0*/  STL.64 [R1], R2 ;  /* 0x0000000201007387 */ /* 0x0001e80000100a00 */
[----:B------:R0:W-:Y:S01]  /*0200*/  STL.64 [R1+0x10], R6 ;  /* 0x0000100601007387 */ /* 0x0001e20000100a00 */
[----:B------:R-:W-:Y:S05]  /*0210*/  @!P0 BRA `(.L_x_12) ;  /* 0x0000002400408947 */ /* 0x000fea0003800000 */
[--C-:B------:R-:W-:Y:S01]  /*0220*/  SHF.R.S32.HI R15, RZ, 0x1f, R0.reuse ;  /* 0x0000001fff0f7819 */ /* 0x100fe20000011400 */
[----:B------:R-:W-:Y:S02]  /*0230*/  IMAD.MOV.U32 R16, RZ, RZ, R0 ;  /* 0x000000ffff107224 */ /* 0x000fe400078e0000 */
[----:B------:R-:W-:-:S07]  /*0240*/  IMAD.MOV.U32 R17, RZ, RZ, RZ ;  /* 0x000000ffff117224 */ /* 0x000fce00078e00ff */
.L_x_21:
[----:B------:R-:W-:Y:S01]  /*0250*/  LOP3.LUT P0, RZ, R16, 0x3, RZ, 0xc0, !PT ;  /* 0x0000000310ff7812 */ /* 0x000fe2000780c0ff */
[----:B------:R-:W-:-:S12]  /*0260*/  BSSY.RECONVERGENT B1, `(.L_x_13) ;  /* 0x0000245000017945 */ /* 0x000fd80003800200 */
[----:B-1----:R-:W-:Y:S05]  /*0270*/  @!P0 BRA `(.L_x_14) ;  /* 0x00000024000c8947 */ /* 0x002fea0003800000 */
[----:B------:R-:W1:Y:S01]  /*0280*/  LDC.64 R12, c[0x4][RZ] ;  /* 0x01000000ff0c7b82 */ /* 0x000e620000000a00 */
[----:B------:R-:W-:Y:S01]  /*0290*/  IMAD.MOV.U32 R18, RZ, RZ, RZ ;  /* 0x000000ffff127224 */ /* 0x000fe200078e00ff */
[----:B0-----:R-:W-:Y:S02]  /*02a0*/  CS2R R6, SRZ ;  /* 0x0000000000067805 */ /* 0x001fe4000001ff00 */
[----:B------:R-:W-:Y:S01]  /*02b0*/  CS2R R4, SRZ ;  /* 0x0000000000047805 */ /* 0x000fe2000001ff00 */
[----:B------:R-:W-:Y:S02]  /*02c0*/  IMAD.MOV.U32 R3, RZ, RZ, RZ ;  /* 0x000000ffff037224 */ /* 0x000fe400078e00ff */
[----:B-1----:R-:W-:-:S07]  /*02d0*/  IMAD.WIDE.U32 R12, R17, 0xc80, R12 ;  /* 0x00000c80110c7825 */ /* 0x002fce00078e000c */
.L_x_16:
[----:B------:R-:W-:-:S06]  /*02e0*/  IMAD R19, R18, 0x4, R1 ;  /* 0x0000000412137824 */ /* 0x000fcc00078e0201 */
[----:B------:R-:W5:Y:S01]  /*02f0*/  LDL R19, [R19+0x4] ;  /* 0x0000040013137983 */ /* 0x000f620000100800 */
[----:B------:R-:W-:Y:S01]  /*0300*/  IMAD.SHL.U32 R20, R18, 0x20, RZ ;  /* 0x0000002012147824 */ /* 0x000fe200078e00ff */
[----:B------:R-:W-:-:S06]  /*0310*/  UMOV UR4, URZ ;  /* 0x000000ff00047c82 */ /* 0x000fcc0008000000 */
.L_x_15:
[----:B-----5:R-:W-:Y:S01]  /*0320*/  SHF.R.U32.HI R29, RZ, UR4, R19 ;  /* 0x00000004ff1d7c19 */ /* 0x020fe20008011613 */
[----:B------:R-:W-:-:S03]  /*0330*/  VIADD R10, R20, UR4 ;  /* 0x00000004140a7c36 */ /* 0x000fc60008000000 */
[----:B------:R-:W-:-:S04]  /*0340*/  LOP3.LUT R11, R29, 0x1, RZ, 0xc0, !PT ;  /* 0x000000011d0b7812 */ /* 0x000fc800078ec0ff */
[----:B------:R-:W-:Y:S01]  /*0350*/  ISETP.NE.U32.AND P0, PT, R11, 0x1, PT ;  /* 0x000000010b00780c */ /* 0x000fe20003f05070 */
[----:B------:R-:W-:-:S03]  /*0360*/  IMAD R11, R10, 0x5, RZ ;  /* 0x000000050a0b7824 */ /* 0x000fc600078e02ff */
[----:B------:R-:W-:Y:S01]  /*0370*/  R2P PR, R29, 0x7e ;  /* 0x0000007e1d007804 */ /* 0x000fe20000000000 */
[----:B------:R-:W-:-:S08]  /*0380*/  IMAD.WIDE.U32 R10, R11, 0x4, R12 ;  /* 0x000000040b0a7825 */ /* 0x000fd000078e000c */
[----:B------:R-:W2:Y:S04]  /*0390*/  @!P0 LDG.E R22, desc[UR6][R10.64+0x10] ;  /* 0x000010060a168981 */ /* 0x000ea8000c1e1900 */
[----:B------:R-:W3:Y:S04]  /*03a0*/  @P1 LDG.E R24, desc[UR6][R10.64+0x24] ;  /* 0x000024060a181981 */ /* 0x000ee8000c1e1900 */
[----:B------:R-:W4:Y:S04]  /*03b0*/  @P2 LDG.E R26, desc[UR6][R10.64+0x38] ;  /* 0x000038060a1a2981 */ /* 0x000f28000c1e1900 */
[----:B------:R-:W4:Y:S04]  /*03c0*/  @P3 LDG.E R32, desc[UR6][R10.64+0x4c] ;  /* 0x00004c060a203981 */ /* 0x000f28000c1e1900 */
[----:B------:R-:W4:Y:S04]  /*03d0*/  @P1 LDG.E R28, desc[UR6][R10.64+0x14] ;  /* 0x000014060a1c1981 */ /* 0x000f28000c1e1900 */
[----:B------:R-:W4:Y:S04]  /*03e0*/  @P4 LDG.E R34, desc[UR6][R10.64+0x60] ;  /* 0x000060060a224981 */ /* 0x000f28000c1e1900 */
[----:B------:R-:W4:Y:S04]  /*03f0*/  @!P0 LDG.E R21, desc[UR6][R10.64+0x4] ;  /* 0x000004060a158981 */ /* 0x000f28000c1e1900 */
[----:B------:R-:W4:Y:S04]  /*0400*/  @!P0 LDG.E R23, desc[UR6][R10.64+0xc] ;  /* 0x00000c060a178981 */ /* 0x000f28000c1e1900 */
[----:B------:R-:W4:Y:S04]  /*0410*/  @P5 LDG.E R36, desc[UR6][R10.64+0x74] ;  /* 0x000074060a245981 */ /* 0x000f28000c1e1900 */
[----:B------:R-:W4:Y:S04]  /*0420*/  @P1 LDG.E R25, desc[UR6][R10.64+0x18] ;  /* 0x000018060a191981 */ /* 0x000f28000c1e1900 */
[----:B------:R-:W4:Y:S04]  /*0430*/  @P1 LDG.E R27, desc[UR6][R10.64+0x20] ;  /* 0x000020060a1b1981 */ /* 0x000f28000c1e1900 */
[----:B------:R-:W4:Y:S04]  /*0440*/  @P6 LDG.E R31, desc[UR6][R10.64+0x88] ;  /* 0x000088060a1f6981 */ /* 0x000f28000c1e1900 */
[----:B------:R-:W4:Y:S04]  /*0450*/  @P1 LDG.E R30, desc[UR6][R10.64+0x1c] ;  /* 0x00001c060a1e1981 */ /* 0x000f28000c1e1900 */
[----:B------:R-:W4:Y:S01]  /*0460*/  @P4 LDG.E R33, desc[UR6][R10.64+0x5c] ;  /* 0x00005c060a214981 */ /* 0x000f22000c1e1900 */
[----:B--2---:R-:W-:-:S03]  /*0470*/  @!P0 LOP3.LUT R7, R7, R22, RZ, 0x3c, !PT ;  /* 0x0000001607078212 */ /* 0x004fc600078e3cff */
[----:B------:R-:W2:Y:S01]  /*0480*/  @P2 LDG.E R22, desc[UR6][R10.64+0x28] ;  /* 0x000028060a162981 */ /* 0x000ea2000c1e1900 */
[----:B---3--:R-:W-:-:S03]  /*0490*/  @P1 LOP3.LUT R7, R7, R24, RZ, 0x3c, !PT ;  /* 0x0000001807071212 */ /* 0x008fc600078e3cff */
[----:B------:R-:W3:Y:S01]  /*04a0*/  @!P0 LDG.E R24, desc[UR6][R10.64] ;  /* 0x000000060a188981 */ /* 0x000ee2000c1e1900 */
[----:B----4-:R-:W-:-:S03]  /*04b0*/  @P2 LOP3.LUT R7, R7, R26, RZ, 0x3c, !PT ;  /* 0x0000001a07072212 */ /* 0x010fc600078e3cff */
[----:B------:R-:W4:Y:S01]  /*04c0*/  @!P0 LDG.E R26, desc[UR6][R10.64+0x8] ;  /* 0x000008060a1a8981 */ /* 0x000f22000c1e1900 */
[----:B------:R-:W-:-:S03]  /*04d0*/  @P3 LOP3.LUT R7, R7, R32, RZ, 0x3c, !PT ;  /* 0x0000002007073212 */ /* 0x000fc600078e3cff */
[----:B------:R-:W2:Y:S01]  /*04e0*/  @P5 LDG.E R32, desc[UR6][R10.64+0x64] ;  /* 0x000064060a205981 */ /* 0x000ea2000c1e1900 */
[----:B------:R-:W-:Y:S02]  /*04f0*/  @P4 LOP3.LUT R7, R7, R34, RZ, 0x3c, !PT ;  /* 0x0000002207074212 */ /* 0x000fe400078e3cff */
[----:B------:R-:W-:Y:S02]  /*0500*/  @!P0 LOP3.LUT R4, R4, R21, RZ, 0x3c, !PT ;  /* 0x0000001504048212 */ /* 0x000fe400078e3cff */
[----:B------:R-:W2:Y:S01]  /*0510*/  @P2 LDG.E R21, desc[UR6][R10.64+0x2c] ;  /* 0x00002c060a152981 */ /* 0x000ea2000c1e1900 */
[----:B------:R-:W-:-:S03]  /*0520*/  @!P0 LOP3.LUT R6, R6, R23, RZ, 0x3c, !PT ;  /* 0x0000001706068212 */ /* 0x000fc600078e3cff */
[----:B------:R-:W2:Y:S01]  /*0530*/  @P2 LDG.E R23, desc[UR6][R10.64+0x34] ;  /* 0x000034060a172981 */ /* 0x000ea2000c1e1900 */
[----:B------:R-:W-:Y:S02]  /*0540*/  @P5 LOP3.LUT R7, R7, R36, RZ, 0x3c, !PT ;  /* 0x0000002407075212 */ /* 0x000fe400078e3cff */
[----:B------:R-:W-:Y:S02]  /*0550*/  @P1 LOP3.LUT R4, R4, R25, RZ, 0x3c, !PT ;  /* 0x0000001904041212 */ /* 0x000fe400078e3cff */
[----:B------:R-:W2:Y:S01]  /*0560*/  @P3 LDG.E R25, desc[UR6][R10.64+0x40] ;  /* 0x000040060a193981 */ /* 0x000ea2000c1e1900 */
[----:B------:R-:W-:-:S03]  /*0570*/  @P1 LOP3.LUT R6, R6, R27, RZ, 0x3c, !PT ;  /* 0x0000001b06061212 */ /* 0x000fc600078e3cff */
[----:B------:R-:W2:Y:S01]  /*0580*/  @P3 LDG.E R27, desc[UR6][R10.64+0x48] ;  /* 0x000048060a1b3981 */ /* 0x000ea2000c1e1900 */
[----:B------:R-:W-:-:S03]  /*0590*/  @P6 LOP3.LUT R7, R7, R31, RZ, 0x3c, !PT ;  /* 0x0000001f07076212 */ /* 0x000fc600078e3cff */
[----:B------:R-:W2:Y:S01]  /*05a0*/  @P4 LDG.E R31, desc[UR6][R10.64+0x54] ;  /* 0x000054060a1f4981 */ /* 0x000ea2000c1e1900 */
[----:B---3--:R-:W-:-:S03]  /*05b0*/  @!P0 LOP3.LUT R3, R3, R24, RZ, 0x3c, !PT ;  /* 0x0000001803038212 */ /* 0x008fc600078e3cff */
[----:B------:R-:W3:Y:S01]  /*05c0*/  @P2 LDG.E R24, desc[UR6][R10.64+0x30] ;  /* 0x000030060a182981 */ /* 0x000ee2000c1e1900 */
[----:B----4-:R-:W-:Y:S02]  /*05d0*/  @!P0 LOP3.LUT R5, R5, R26, RZ, 0x3c, !PT ;  /* 0x0000001a05058212 */ /* 0x010fe400078e3cff */
[----:B------:R-:W-:Y:S01]  /*05e0*/  @P1 LOP3.LUT R3, R3, R28, RZ, 0x3c, !PT ;  /* 0x0000001c03031212 */ /* 0x000fe200078e3cff */
[----:B------:R-:W4:Y:S03]  /*05f0*/  @P3 LDG.E R26, desc[UR6][R10.64+0x3c] ;  /* 0x00003c060a1a3981 */ /* 0x000f26000c1e1900 */
[----:B--2---:R-:W-:Y:S01]  /*0600*/  @P2 LOP3.LUT R3, R3, R22, RZ, 0x3c, !PT ;  /* 0x0000001603032212 */ /* 0x004fe200078e3cff */
[----:B------:R-:W2:Y:S04]  /*0610*/  @P3 LDG.E R28, desc[UR6][R10.64+0x44] ;  /* 0x000044060a1c3981 */ /* 0x000ea8000c1e1900 */
[----:B------:R-:W2:Y:S01]  /*0620*/  @P4 LDG.E R22, desc[UR6][R10.64+0x50] ;  /* 0x000050060a164981 */ /* 0x000ea2000c1e1900 */
[----:B------:R-:W-:-:S03]  /*0630*/  @P1 LOP3.LUT R5, R5, R30, RZ, 0x3c, !PT ;  /* 0x0000001e05051212 */ /* 0x000fc600078e3cff */
[----:B------:R-:W2:Y:S01]  /*0640*/  @P4 LDG.E R30, desc[UR6][R10.64+0x58] ;  /* 0x000058060a1e4981 */ /* 0x000ea2000c1e1900 */
[----:B------:R-:W-:Y:S02]  /*0650*/  LOP3.LUT P0, RZ, R29, 0x80, RZ, 0xc0, !PT ;  /* 0x000000801dff7812 */ /* 0x000fe4000780c0ff */
[----:B------:R-:W-:Y:S02]  /*0660*/  @P2 LOP3.LUT R4, R4, R21, RZ, 0x3c, !PT ;  /* 0x0000001504042212 */ /* 0x000fe400078e3cff */
[----:B------:R-:W-:Y:S01]  /*0670*/  @P2 LOP3.LUT R6, R6, R23, RZ, 0x3c, !PT ;  /* 0x0000001706062212 */ /* 0x000fe200078e3cff */
[----:B------:R-:W2:Y:S04]  /*0680*/  @P5 LDG.E R21, desc[UR6][R10.64+0x68] ;  /* 0x000068060a155981 */ /* 0x000ea8000c1e1900 */
[----:B------:R-:W2:Y:S01]  /*0690*/  @P5 LDG.E R23, desc[UR6][R10.64+0x70] ;  /* 0x000070060a175981 */ /* 0x000ea2000c1e1900 */
[----:B------:R-:W-:-:S03]  /*06a0*/  @P3 LOP3.LUT R4, R4, R25, RZ, 0x3c, !PT ;  /* 0x0000001904043212 */ /* 0x000fc600078e3cff */
[----:B------:R-:W2:Y:S01]  /*06b0*/  @P6 LDG.E R25, desc[UR6][R10.64+0x7c] ;  /* 0x00007c060a196981 */ /* 0x000ea2000c1e1900 */
[----:B------:R-:W-:-:S03]  /*06c0*/  @P3 LOP3.LUT R6, R6, R27, RZ, 0x3c, !PT ;  /* 0x0000001b06063212 */ /* 0x000fc600078e3cff */
[----:B------:R-:W2:Y:S01]  /*06d0*/  @P6 LDG.E R27, desc[UR6][R10.64+0x84] ;  /* 0x000084060a1b6981 */ /* 0x000ea2000c1e1900 */
[----:B------:R-:W-:Y:S02]  /*06e0*/  @P4 LOP3.LUT R4, R4, R31, RZ, 0x3c, !PT ;  /* 0x0000001f04044212 */ /* 0x000fe400078e3cff */
[----:B------:R-:W-:Y:S01]  /*06f0*/  @P4 LOP3.LUT R6, R6, R33, RZ, 0x3c, !PT ;  /* 0x0000002106064212 */ /* 0x000fe200078e3cff */
[----:B------:R-:W2:Y:S04]  /*0700*/  @P0 LDG.E R31, desc[UR6][R10.64+0x90] ;  /* 0x000090060a1f0981 */ /* 0x000ea8000c1e1900 */
[----:B------:R-:W2:Y:S01]  /*0710*/  @P0 LDG.E R33, desc[UR6][R10.64+0x98] ;  /* 0x000098060a210981 */ /* 0x000ea2000c1e1900 */
[----:B---3--:R-:W-:-:S03]  /*0720*/  @P2 LOP3.LUT R5, R5, R24, RZ, 0x3c, !PT ;  /* 0x0000001805052212 */ /* 0x008fc600078e3cff */
[----:B------:R-:W3:Y:S01]  /*0730*/  @P6 LDG.E R24, desc[UR6][R10.64+0x78] ;  /* 0x000078060a186981 */ /* 0x000ee2000c1e1900 */
[----:B----4-:R-:W-:-:S03]  /*0740*/  @P3 LOP3.LUT R3, R3, R26, RZ, 0x3c, !PT ;  /* 0x0000001a03033212 */ /* 0x010fc600078e3cff */
[----:B------:R-:W4:Y:S01]  /*0750*/  @P6 LDG.E R26, desc[UR6][R10.64+0x80] ;  /* 0x000080060a1a6981 */ /* 0x000f22000c1e1900 */
[----:B--2---:R-:W-:-:S03]  /*0760*/  @P3 LOP3.LUT R5, R5, R28, RZ, 0x3c, !PT ;  /* 0x0000001c05053212 */ /* 0x004fc600078e3cff */
[----:B------:R-:W2:Y:S01]  /*0770*/  @P0 LDG.E R28, desc[UR6][R10.64+0x8c] ;  /* 0x00008c060a1c0981 */ /* 0x000ea2000c1e1900 */
[----:B------:R-:W-:-:S03]  /*0780*/  @P4 LOP3.LUT R3, R3, R22, RZ, 0x3c, !PT ;  /* 0x0000001603034212 */ /* 0x000fc600078e3cff */
[----:B------:R-:W4:Y:S01]  /*0790*/  @P5 LDG.E R22, desc[UR6][R10.64+0x6c] ;  /* 0x00006c060a165981 */ /* 0x000f22000c1e1900 */
[----:B------:R-:W-:Y:S02]  /*07a0*/  @P4 LOP3.LUT R5, R5, R30, RZ, 0x3c, !PT ;  /* 0x0000001e05054212 */ /* 0x000fe400078e3cff */
[----:B------:R-:W-:Y:S01]  /*07b0*/  @P5 LOP3.LUT R3, R3, R32, RZ, 0x3c, !PT ;  /* 0x0000002003035212 */ /* 0x000fe200078e3cff */
[----:B------:R-:W2:Y:S04]  /*07c0*/  @P0 LDG.E R30, desc[UR6][R10.64+0x94] ;  /* 0x000094060a1e0981 */ /* 0x000ea8000c1e1900 */
[----:B------:R-:W2:Y:S01]  /*07d0*/  @P0 LDG.E R32, desc[UR6][R10.64+0x9c] ;  /* 0x00009c060a200981 */ /* 0x000ea2000c1e1900 */
[----:B------:R-:W-:Y:S02]  /*07e0*/  @P5 LOP3.LUT R4, R4, R21, RZ, 0x3c, !PT ;  /* 0x0000001504045212 */ /* 0x000fe400078e3cff */
[----:B------:R-:W-:-:S02]  /*07f0*/  @P5 LOP3.LUT R6, R6, R23, RZ, 0x3c, !PT ;  /* 0x0000001706065212 */ /* 0x000fc400078e3cff */
[----:B------:R-:W-:Y:S02]  /*0800*/  @P6 LOP3.LUT R4, R4, R25, RZ, 0x3c, !PT ;  /* 0x0000001904046212 */ /* 0x000fe400078e3cff */
[----:B------:R-:W-:Y:S02]  /*0810*/  @P6 LOP3.LUT R6, R6, R27, RZ, 0x3c, !PT ;  /* 0x0000001b06066212 */ /* 0x000fe400078e3cff */
[----:B------:R-:W-:Y:S02]  /*0820*/  @P0 LOP3.LUT R4, R4, R31, RZ, 0x3c, !PT ;  /* 0x0000001f04040212 */ /* 0x000fe400078e3cff */
[----:B------:R-:W-:Y:S02]  /*0830*/  @P0 LOP3.LUT R6, R6, R33, RZ, 0x3c, !PT ;  /* 0x0000002106060212 */ /* 0x000fe400078e3cff */
[----:B---3--:R-:W-:Y:S02]  /*0840*/  @P6 LOP3.LUT R3, R3, R24, RZ, 0x3c, !PT ;  /* 0x0000001803036212 */ /* 0x008fe400078e3cff */
[----:B----4-:R-:W-:-:S04]  /*0850*/  @P5 LOP3.LUT R5, R5, R22, RZ, 0x3c, !PT ;  /* 0x0000001605055212 */ /* 0x010fc800078e3cff */
[----:B------:R-:W-:Y:S02]  /*0860*/  @P6 LOP3.LUT R5, R5, R26, RZ, 0x3c, !PT ;  /* 0x0000001a05056212 */ /* 0x000fe400078e3cff */
[----:B--2---:R-:W-:Y:S02]  /*0870*/  @P0 LOP3.LUT R3, R3, R28, RZ, 0x3c, !PT ;  /* 0x0000001c03030212 */ /* 0x004fe400078e3cff */
[----:B------:R-:W-:Y:S02]  /*0880*/  @P0 LOP3.LUT R5, R5, R30, RZ, 0x3c, !PT ;  /* 0x0000001e05050212 */ /* 0x000fe400078e3cff */
[----:B------:R-:W-:Y:S02]  /*0890*/  @P0 LOP3.LUT R7, R7, R32, RZ, 0x3c, !PT ;  /* 0x0000002007070212 */ /* 0x000fe400078e3cff */
[----:B------:R-:W-:-:S13]  /*08a0*/  R2P PR, R29.B1, 0x7f ;  /* 0x0000007f1d007804 */ /* 0x000fda0000001000 */
[----:B------:R-:W2:Y:S04]  /*08b0*/  @P0 LDG.E R22, desc[UR6][R10.64+0xa0] ;  /* 0x0000a0060a160981 */ /* 0x000ea8000c1e1900 */
[----:B------:R-:W3:Y:S04]  /*08c0*/  @P0 LDG.E R26, desc[UR6][R10.64+0xb0] ;  /* 0x0000b0060a1a0981 */ /* 0x000ee8000c1e1900 */
[----:B------:R-:W4:Y:S04]  /*08d0*/  @P0 LDG.E R23, desc[UR6][R10.64+0xa4] ;  /* 0x0000a4060a170981 */ /* 0x000f28000c1e1900 */
        /* <DEDUP_REMOVED lines=9> */
[----:B------:R-:W4:Y:S01]  /*0970*/  @P4 LDG.E R36, desc[UR6][R10.64+0xf8] ;  /* 0x0000f8060a244981 */ /* 0x000f22000c1e1900 */
[----:B--2---:R-:W-:-:S03]  /*0980*/  @P0 LOP3.LUT R3, R3, R22, RZ, 0x3c, !PT ;  /* 0x0000001603030212 */ /* 0x004fc600078e3cff */
[----:B------:R-:W2:Y:S01]  /*0990*/  @P2 LDG.E R22, desc[UR6][R10.64+0xd0] ;  /* 0x0000d0060a162981 */ /* 0x000ea2000c1e1900 */
[----:B---3--:R-:W-:-:S03]  /*09a0*/  @P0 LOP3.LUT R7, R7, R26, RZ, 0x3c, !PT ;  /* 0x0000001a07070212 */ /* 0x008fc600078e3cff */
[----:B------:R-:W3:Y:S01]  /*09b0*/  @P2 LDG.E R26, desc[UR6][R10.64+0xd8] ;  /* 0x0000d8060a1a2981 */ /* 0x000ee2000c1e1900 */
[----:B----4-:R-:W-:-:S03]  /*09c0*/  @P0 LOP3.LUT R4, R4, R23, RZ, 0x3c, !PT ;  /* 0x0000001704040212 */ /* 0x010fc600078e3cff */
[----:B------:R-:W4:Y:S01]  /*09d0*/  @P2 LDG.E R23, desc[UR6][R10.64+0xd4] ;  /* 0x0000d4060a172981 */ /* 0x000f22000c1e1900 */
[----:B------:R-:W-:-:S03]  /*09e0*/  @P0 LOP3.LUT R5, R5, R24, RZ, 0x3c, !PT ;  /* 0x0000001805050212 */ /* 0x000fc600078e3cff */
        /* <DEDUP_REMOVED lines=13> */
[----:B------:R-:W-:Y:S02]  /*0ac0*/  LOP3.LUT P0, RZ, R29, 0x8000, RZ, 0xc0, !PT ;  /* 0x000080001dff7812 */ /* 0x000fe4000780c0ff */
[----:B------:R-:W-:Y:S01]  /*0ad0*/  @P1 LOP3.LUT R6, R6, R31, RZ, 0x3c, !PT ;  /* 0x0000001f06061212 */ /* 0x000fe200078e3cff */
[----:B------:R-:W4:Y:S04]  /*0ae0*/  @P4 LDG.E R29, desc[UR6][R10.64+0xf4] ;  /* 0x0000f4060a1d4981 */ /* 0x000f28000c1e1900 */
[----:B------:R-:W4:Y:S01]  /*0af0*/  @P4 LDG.E R31, desc[UR6][R10.64+0xfc] ;  /* 0x0000fc060a1f4981 */ /* 0x000f22000c1e1900 */
[----:B--2---:R-:W-:-:S03]  /*0b00*/  @P2 LOP3.LUT R5, R5, R22, RZ, 0x3c, !PT ;  /* 0x0000001605052212 */ /* 0x004fc600078e3cff */
[----:B------:R-:W2:Y:S01]  /*0b10*/  @P5 LDG.E R22, desc[UR6][R10.64+0x104] ;  /* 0x000104060a165981 */ /* 0x000ea2000c1e1900 */
[----:B---3--:R-:W-:Y:S02]  /*0b20*/  @P2 LOP3.LUT R7, R7, R26, RZ, 0x3c, !PT ;  /* 0x0000001a07072212 */ /* 0x008fe400078e3cff */
[----:B------:R-:W-:Y:S01]  /*0b30*/  @P2 LOP3.LUT R4, R4, R21, RZ, 0x3c, !PT ;  /* 0x0000001504042212 */ /* 0x000fe200078e3cff */
[----:B------:R-:W3:Y:S01]  /*0b40*/  @P5 LDG.E R26, desc[UR6][R10.64+0x10c] ;  /* 0x00010c060a1a5981 */ /* 0x000ee2000c1e1900 */
[----:B----4-:R-:W-:-:S03]  /*0b50*/  @P2 LOP3.LUT R6, R6, R23, RZ, 0x3c, !PT ;  /* 0x0000001706062212 */ /* 0x010fc600078e3cff */
[----:B------:R-:W4:Y:S04]  /*0b60*/  @P5 LDG.E R21, desc[UR6][R10.64+0x108] ;  /* 0x000108060a155981 */ /* 0x000f28000c1e1900 */
[----:B------:R-:W4:Y:S01]  /*0b70*/  @P5 LDG.E R23, desc[UR6][R10.64+0x110] ;  /* 0x000110060a175981 */ /* 0x000f22000c1e1900 */
[----:B------:R-:W-:-:S03]  /*0b80*/  @P3 LOP3.LUT R3, R3, R28, RZ, 0x3c, !PT ;  /* 0x0000001c03033212 */ /* 0x000fc600078e3cff */
[----:B------:R-:W4:Y:S01]  /*0b90*/  @P5 LDG.E R28, desc[UR6][R10.64+0x114] ;  /* 0x000114060a1c5981 */ /* 0x000f22000c1e1900 */
[----:B------:R-:W-:-:S03]  /*0ba0*/  @P3 LOP3.LUT R7, R7, R32, RZ, 0x3c, !PT ;  /* 0x0000002007073212 */ /* 0x000fc600078e3cff */
[----:B------:R-:W4:Y:S01]  /*0bb0*/  @P6 LDG.E R32, desc[UR6][R10.64+0x120] ;  /* 0x000120060a206981 */ /* 0x000f22000c1e1900 */
[----:B------:R-:W-:Y:S02]  /*0bc0*/  @P3 LOP3.LUT R4, R4, R25, RZ, 0x3c, !PT ;  /* 0x0000001904043212 */ /* 0x000fe400078e3cff */
[----:B------:R-:W-:Y:S01]  /*0bd0*/  @P4 LOP3.LUT R7, R7, R24, RZ, 0x3c, !PT ;  /* 0x0000001807074212 */ /* 0x000fe200078e3cff */
[----:B------:R-:W4:Y:S01]  /*0be0*/  @P6 LDG.E R25, desc[UR6][R10.64+0x11c] ;  /* 0x00011c060a196981 */ /* 0x000f22000c1e1900 */
[----:B------:R-:W-:-:S03]  /*0bf0*/  @P3 LOP3.LUT R6, R6, R27, RZ, 0x3c, !PT ;  /* 0x0000001b06063212 */ /* 0x000fc600078e3cff */
        /* <DEDUP_REMOVED lines=9> */
[----:B------:R-:W4:Y:S04]  /*0c90*/  @P0 LDG.E R29, desc[UR6][R10.64+0x130] ;  /* 0x000130060a1d0981 */ /* 0x000f28000c1e1900 */
[----:B------:R-:W4:Y:S04]  /*0ca0*/  @P0 LDG.E R36, desc[UR6][R10.64+0x13c] ;  /* 0x00013c060a240981 */ /* 0x000f28000c1e1900 */
[----:B------:R-:W4:Y:S01]  /*0cb0*/  @P0 LDG.E R31, desc[UR6][R10.64+0x138] ;  /* 0x000138060a1f0981 */ /* 0x000f22000c1e1900 */
[----:B--2---:R-:W-:-:S03]  /*0cc0*/  @P5 LOP3.LUT R3, R3, R22, RZ, 0x3c, !PT ;  /* 0x0000001603035212 */ /* 0x004fc600078e3cff */
[----:B------:R-:W2:Y:S01]  /*0cd0*/  @P0 LDG.E R22, desc[UR6][R10.64+0x134] ;  /* 0x000134060a160981 */ /* 0x000ea2000c1e1900 */
[----:B------:R-:W-:-:S04]  /*0ce0*/  UIADD3 UR4, UPT, UPT, UR4, 0x10, URZ ;  /* 0x0000001004047890 */ /* 0x000fc8000fffe0ff */
[----:B------:R-:W-:Y:S01]  /*0cf0*/  UISETP.NE.AND UP0, UPT, UR4, 0x20, UPT ;  /* 0x000000200400788c */ /* 0x000fe2000bf05270 */
[----:B---3--:R-:W-:Y:S02]  /*0d00*/  @P5 LOP3.LUT R5, R5, R26, RZ, 0x3c, !PT ;  /* 0x0000001a05055212 */ /* 0x008fe400078e3cff */
[----:B----4-:R-:W-:Y:S02]  /*0d10*/  @P5 LOP3.LUT R4, R4, R21, RZ, 0x3c, !PT ;  /* 0x0000001504045212 */ /* 0x010fe400078e3cff */
[----:B------:R-:W-:Y:S02]  /*0d20*/  @P5 LOP3.LUT R6, R6, R23, RZ, 0x3c, !PT ;  /* 0x0000001706065212 */ /* 0x000fe400078e3cff */
[----:B------:R-:W-:Y:S02]  /*0d30*/  @P5 LOP3.LUT R7, R7, R28, RZ, 0x3c, !PT ;  /* 0x0000001c07075212 */ /* 0x000fe400078e3cff */
[----:B------:R-:W-:Y:S02]  /*0d40*/  @P6 LOP3.LUT R5, R5, R32, RZ, 0x3c, !PT ;  /* 0x0000002005056212 */ /* 0x000fe400078e3cff */
[----:B------:R-:W-:-:S02]  /*0d50*/  @P6 LOP3.LUT R4, R4, R25, RZ, 0x3c, !PT ;  /* 0x0000001904046212 */ /* 0x000fc400078e3cff */
[----:B------:R-:W-:Y:S02]  /*0d60*/  @P6 LOP3.LUT R6, R6, R27, RZ, 0x3c, !PT ;  /* 0x0000001b06066212 */ /* 0x000fe400078e3cff */
[----:B------:R-:W-:Y:S02]  /*0d70*/  @P6 LOP3.LUT R3, R3, R30, RZ, 0x3c, !PT ;  /* 0x0000001e03036212 */ /* 0x000fe400078e3cff */
[----:B------:R-:W-:Y:S02]  /*0d80*/  @P6 LOP3.LUT R7, R7, R24, RZ, 0x3c, !PT ;  /* 0x0000001807076212 */ /* 0x000fe400078e3cff */
[----:B------:R-:W-:Y:S02]  /*0d90*/  @P0 LOP3.LUT R3, R3, R34, RZ, 0x3c, !PT ;  /* 0x0000002203030212 */ /* 0x000fe400078e3cff */
[----:B------:R-:W-:Y:S02]  /*0da0*/  @P0 LOP3.LUT R4, R4, R29, RZ, 0x3c, !PT ;  /* 0x0000001d04040212 */ /* 0x000fe400078e3cff */
[----:B------:R-:W-:-:S02]  /*0db0*/  @P0 LOP3.LUT R7, R7, R36, RZ, 0x3c, !PT ;  /* 0x0000002407070212 */ /* 0x000fc400078e3cff */
[----:B------:R-:W-:Y:S02]  /*0dc0*/  @P0 LOP3.LUT R6, R6, R31, RZ, 0x3c, !PT ;  /* 0x0000001f06060212 */ /* 0x000fe400078e3cff */
[----:B--2---:R-:W-:Y:S01]  /*0dd0*/  @P0 LOP3.LUT R5, R5, R22, RZ, 0x3c, !PT ;  /* 0x0000001605050212 */ /* 0x004fe200078e3cff */
[----:B------:R-:W-:Y:S06]  /*0de0*/  BRA.U UP0, `(.L_x_15) ;  /* 0xfffffff5004c7547 */ /* 0x000fec000b83ffff */
[----:B------:R-:W-:-:S05]  /*0df0*/  VIADD R18, R18, 0x1 ;  /* 0x0000000112127836 */ /* 0x000fca0000000000 */
[----:B------:R-:W-:-:S13]  /*0e00*/  ISETP.NE.AND P0, PT, R18, 0x5, PT ;  /* 0x000000051200780c */ /* 0x000fda0003f05270 */
[----:B------:R-:W-:Y:S05]  /*0e10*/  @P0 BRA `(.L_x_16) ;  /* 0xfffffff400300947 */ /* 0x000fea000383ffff */
[----:B------:R-:W-:Y:S01]  /*0e20*/  LOP3.LUT R10, R16, 0x3, RZ, 0xc0, !PT ;  /* 0x00000003100a7812 */ /* 0x000fe200078ec0ff */
[----:B------:R1:W-:Y:S03]  /*0e30*/  STL [R1+0x4], R3 ;  /* 0x0000040301007387 */ /* 0x0003e60000100800 */
[----:B------:R-:W-:Y:S01]  /*0e40*/  ISETP.NE.U32.AND P0, PT, R10, 0x1, PT ;  /* 0x000000010a00780c */ /* 0x000fe20003f05070 */
[----:B------:R1:W-:Y:S03]  /*0e50*/  STL.64 [R1+0x8], R4 ;  /* 0x0000080401007387 */ /* 0x0003e60000100a00 */
[----:B------:R-:W-:Y:S01]  /*0e60*/  ISETP.NE.AND.EX P0, PT, RZ, RZ, PT, P0 ;  /* 0x000000ffff00720c */ /* 0x000fe20003f05300 */
[----:B------:R1:W-:-:S12]  /*0e70*/  STL.64 [R1+0x10], R6 ;  /* 0x0000100601007387 */ /* 0x0003d80000100a00 */
[----:B-1----:R-:W-:Y:S05]  /*0e80*/  @!P0 BRA `(.L_x_14) ;  /* 0x0000001800088947 */ /* 0x002fea0003800000 */
[----:B------:R-:W-:Y:S01]  /*0e90*/  UMOV UR4, URZ ;  /* 0x000000ff00047c82 */ /* 0x000fe20008000000 */
[----:B------:R-:W-:Y:S01]  /*0ea0*/  UMOV UR5, URZ ;  /* 0x000000ff00057c82 */ /* 0x000fe20008000000 */
[----:B------:R-:W-:Y:S02]  /*0eb0*/  IMAD.MOV.U32 R18, RZ, RZ, RZ ;  /* 0x000000ffff127224 */ /* 0x000fe400078e00ff */
[----:B------:R-:W-:Y:S02]  /*0ec0*/  IMAD.MOV.U32 R3, RZ, RZ, RZ ;  /* 0x000000ffff037224 */ /* 0x000fe400078e00ff */
[----:B------:R-:W-:Y:S02]  /*0ed0*/  IMAD.U32 R7, RZ, RZ, UR4 ;  /* 0x00000004ff077e24 */ /* 0x000fe4000f8e00ff */
[----:B------:R-:W-:Y:S02]  /*0ee0*/  IMAD.U32 R6, RZ, RZ, UR5 ;  /* 0x00000005ff067e24 */ /* 0x000fe4000f8e00ff */
[----:B------:R-:W-:-:S02]  /*0ef0*/  IMAD.U32 R5, RZ, RZ, UR4 ;  /* 0x00000004ff057e24 */ /* 0x000fc4000f8e00ff */
[----:B------:R-:W-:-:S07]  /*0f00*/  IMAD.U32 R4, RZ, RZ, UR5 ;  /* 0x00000005ff047e24 */ /* 0x000fce000f8e00ff */
.L_x_18:
[----:B------:R-:W-:-:S06]  /*0f10*/  IMAD R19, R18, 0x4, R1 ;  /* 0x0000000412137824 */ /* 0x000fcc00078e0201 */
[----:B------:R-:W5:Y:S01]  /*0f20*/  LDL R19, [R19+0x4] ;  /* 0x0000040013137983 */ /* 0x000f620000100800 */
[----:B------:R-:W-:Y:S01]  /*0f30*/  IMAD.SHL.U32 R20, R18, 0x20, RZ ;  /* 0x0000002012147824 */ /* 0x000fe200078e00ff */
[----:B------:R-:W-:-:S06]  /*0f40*/  UMOV UR4, URZ ;  /* 0x000000ff00047c82 */ /* 0x000fcc0008000000 */
.L_x_17:
        /* <DEDUP_REMOVED lines=182> */
[----:B-1----:R-:W-:Y:S05]  /*1ab0*/  @P0 BRA `(.L_x_14) ;  /* 0x0000000800fc0947 */ /* 0x002fea0003800000 */
        /* <DEDUP_REMOVED lines=8> */
.L_x_20:
[----:B------:R-:W-:-:S06]  /*1b40*/  IMAD R19, R18, 0x4, R1 ;  /* 0x0000000412137824 */ /* 0x000fcc00078e0201 */
[----:B------:R-:W5:Y:S01]  /*1b50*/  LDL R19, [R19+0x4] ;  /* 0x0000040013137983 */ /* 0x000f620000100800 */
[----:B------:R-:W-:Y:S01]  /*1b60*/  IMAD.SHL.U32 R20, R18, 0x20, RZ ;  /* 0x0000002012147824 */ /* 0x000fe200078e00ff */
[----:B------:R-:W-:-:S06]  /*1b70*/  UMOV UR4, URZ ;  /* 0x000000ff00047c82 */ /* 0x000fcc0008000000 */
.L_x_19:
        /* <DEDUP_REMOVED lines=176> */
[----:B------:R1:W-:Y:S04]  /*2680*/  STL [R1+0x4], R3 ;  /* 0x0000040301007387 */ /* 0x0003e80000100800 */
[----:B------:R1:W-:Y:S04]  /*2690*/  STL.64 [R1+0x8], R4 ;  /* 0x0000080401007387 */ /* 0x0003e80000100a00 */
[----:B------:R1:W-:Y:S02]  /*26a0*/  STL.64 [R1+0x10], R6 ;  /* 0x0000100601007387 */ /* 0x0003e40000100a00 */
.L_x_14:
[----:B------:R-:W-:Y:S05]  /*26b0*/  BSYNC.RECONVERGENT B1 ;  /* 0x0000000000017941 */ /* 0x000fea0003800200 */
.L_x_13:
[C---:B------:R-:W-:Y:S01]  /*26c0*/  ISETP.GT.U32.AND P0, PT, R16.reuse, 0x3, PT ;  /* 0x000000031000780c */ /* 0x040fe20003f04070 */
[----:B------:R-:W-:Y:S01]  /*26d0*/  VIADD R17, R17, 0x1 ;  /* 0x0000000111117836 */ /* 0x000fe20000000000 */
[--C-:B------:R-:W-:Y:S02]  /*26e0*/  SHF.R.U64 R16, R16, 0x2, R15.reuse ;  /* 0x0000000210107819 */ /* 0x100fe4000000120f */
[----:B------:R-:W-:Y:S02]  /*26f0*/  ISETP.GT.U32.AND.EX P0, PT, R15, RZ, PT, P0 ;  /* 0x000000ff0f00720c */ /* 0x000fe40003f04100 */
[----:B------:R-:W-:-:S11]  /*2700*/  SHF.R.U32.HI R15, RZ, 0x2, R15 ;  /* 0x00000002ff0f7819 */ /* 0x000fd6000001160f */
[----:B------:R-:W-:Y:S05]  /*2710*/  @P0 BRA `(.L_x_21) ;  /* 0xffffffd800cc0947 */ /* 0x000fea000383ffff */
.L_x_12:
[----:B------:R-:W-:Y:S05]  /*2720*/  BSYNC.RECONVERGENT B0 ;  /* 0x0000000000007941 */ /* 0x000fea0003800200 */
.L_x_11:
[----:B------:R-:W2:Y:S02]  /*2730*/  LDCU UR4, c[0x0][0x398] ;  /* 0x00007300ff0477ac */ /* 0x000ea40008000800 */
[----:B--2---:R-:W-:-:S13]  /*2740*/  ISETP.GE.AND P0, PT, R0, UR4, PT ;  /* 0x0000000400007c0c */ /* 0x004fda000bf06270 */
[----:B------:R-:W-:Y:S05]  /*2750*/  @P0 EXIT ;  /* 0x000000000000094d */ /* 0x000fea0003800000 */
[----:B------:R-:W2:Y:S01]  /*2760*/  I2F.U32.RP R15, R8 ;  /* 0x00000008000f7306 */ /* 0x000ea20000209000 */
[--C-:B------:R-:W-:Y:S01]  /*2770*/  IMAD.IADD R11, R9, 0x1, R8.reuse ;  /* 0x00000001090b7824 */ /* 0x100fe200078e0208 */
[----:B------:R-:W-:Y:S01]  /*2780*/  ISETP.NE.U32.AND P2, PT, R8, RZ, PT ;  /* 0x000000ff0800720c */ /* 0x000fe20003f45070 */
[----:B------:R-:W-:-:S03]  /*2790*/  IMAD.MOV R17, RZ, RZ, -R8 ;  /* 0x000000ffff117224 */ /* 0x000fc600078e0a08 */
[C---:B------:R-:W-:Y:S02]  /*27a0*/  ISETP.GE.AND P0, PT, R11.reuse, UR4, PT ;  /* 0x000000040b007c0c */ /* 0x040fe4000bf06270 */
[----:B------:R-:W-:Y:S01]  /*27b0*/  VIMNMX R10, PT, PT, R11, UR4, !PT ;  /* 0x000000040b0a7c48 */ /* 0x000fe2000ffe0100 */
[----:B------:R-:W3:Y:S01]  /*27c0*/  LDCU UR4, c[0x0][0x370] ;  /* 0x00006e00ff0477ac */ /* 0x000ee20008000800 */
[----:B------:R-:W-:Y:S01]  /*27d0*/  SEL R16, RZ, 0x1, P0 ;  /* 0x00000001ff107807 */ /* 0x000fe20000000000 */
[----:B--2---:R-:W2:Y:S02]  /*27e0*/  MUFU.RCP R15, R15 ;  /* 0x0000000f000f7308 */ /* 0x004ea40000001000 */
[----:B--2---:R-:W-:Y:S02]  /*27f0*/  VIADD R12, R15, 0xffffffe ;  /* 0x0ffffffe0f0c7836 */ /* 0x004fe40000000000 */
[----:B------:R-:W-:-:S04]  /*2800*/  IMAD.IADD R15, R8, 0x1, R11 ;  /* 0x00000001080f7824 */ /* 0x000fc800078e020b */
[----:B------:R2:W4:Y:S02]  /*2810*/  F2I.FTZ.U32.TRUNC.NTZ R13, R12 ;  /* 0x0000000c000d7305 */ /* 0x000524000021f000 */
[----:B--2---:R-:W-:Y:S02]  /*2820*/  IMAD.MOV.U32 R12, RZ, RZ, RZ ;  /* 0x000000ffff0c7224 */ /* 0x004fe400078e00ff */
[----:B----4-:R-:W-:-:S04]  /*2830*/  IMAD R17, R17, R13, RZ ;  /* 0x0000000d11117224 */ /* 0x010fc800078e02ff */
[----:B------:R-:W-:Y:S01]  /*2840*/  IMAD.HI.U32 R18, R13, R17, R12 ;  /* 0x000000110d127227 */ /* 0x000fe200078e000c */
[----:B------:R-:W-:-:S05]  /*2850*/  IADD3 R13, PT, PT, R10, -R11, -R16 ;  /* 0x8000000b0a0d7210 */ /* 0x000fca0007ffe810 */
[----:B------:R-:W-:-:S04]  /*2860*/  IMAD.HI.U32 R17, R18, R13, RZ ;  /* 0x0000000d12117227 */ /* 0x000fc800078e00ff */
[----:B------:R-:W-:-:S04]  /*2870*/  IMAD.MOV R10, RZ, RZ, -R17 ;  /* 0x000000ffff0a7224 */ /* 0x000fc800078e0a11 */
[----:B------:R-:W-:-:S05]  /*2880*/  IMAD R13, R8, R10, R13 ;  /* 0x0000000a080d7224 */ /* 0x000fca00078e020d */
[----:B------:R-:W-:-:S13]  /*2890*/  ISETP.GE.U32.AND P0, PT, R13, R8, PT ;  /* 0x000000080d00720c */ /* 0x000fda0003f06070 */
[----:B------:R-:W-:Y:S02]  /*28a0*/  @P0 IMAD.IADD R13, R13, 0x1, -R8 ;  /* 0x000000010d0d0824 */ /* 0x000fe400078e0a08 */
[----:B------:R-:W-:-:S03]  /*28b0*/  @P0 VIADD R17, R17, 0x1 ;  /* 0x0000000111110836 */ /* 0x000fc60000000000 */
[----:B------:R-:W-:Y:S01]  /*28c0*/  ISETP.GE.U32.AND P1, PT, R13, R8, PT ;  /* 0x000000080d00720c */ /* 0x000fe20003f26070 */
[----:B---3--:R-:W-:-:S12]  /*28d0*/  IMAD R13, R14, UR4, RZ ;  /* 0x000000040e0d7c24 */ /* 0x008fd8000f8e02ff */
[----:B------:R-:W-:Y:S01]  /*28e0*/  @P1 VIADD R17, R17, 0x1 ;  /* 0x0000000111111836 */ /* 0x000fe20000000000 */
[----:B------:R-:W-:-:S05]  /*28f0*/  @!P2 LOP3.LUT R17, RZ, R8, RZ, 0x33, !PT ;  /* 0x00000008ff11a212 */ /* 0x000fca00078e33ff */
[----:B------:R-:W-:-:S07]  /*2900*/  IMAD.IADD R10, R16, 0x1, R17 ;  /* 0x00000001100a7824 */ /* 0x000fce00078e0211 */
.L_x_27:
[----:B--2---:R-:W2:Y:S01]  /*2910*/  LDC R17, c[0x0][0x398] ;  /* 0x0000e600ff117b82 */ /* 0x004ea20000000800 */
[----:B------:R-:W-:Y:S01]  /*2920*/  BSSY.RECONVERGENT B0, `(.L_x_22) ;  /* 0x00000f4000007945 */ /* 0x000fe20003800200 */
[----:B--2---:R-:W-:-:S13]  /*2930*/  ISETP.GE.AND P0, PT, R9, R17, PT ;  /* 0x000000110900720c */ /* 0x004fda0003f06270 */
[----:B-1-34-:R-:W-:Y:S05]  /*2940*/  @P0 BRA `(.L_x_23) ;  /* 0x0000000c00c40947 */ /* 0x01afea0003800000 */
[----:B------:R-:W-:Y:S01]  /*2950*/  LOP3.LUT R18, R10, 0x3, RZ, 0xc0, !PT ;  /* 0x000000030a127812 */ /* 0x000fe200078ec0ff */
[----:B------:R-:W-:Y:S01]  /*2960*/  BSSY.RECONVERGENT B1, `(.L_x_24) ;  /* 0x0000078000017945 */ /* 0x000fe20003800200 */
[----:B------:R-:W-:Y:S02]  /*2970*/  IMAD.MOV.U32 R33, RZ, RZ, R7 ;  /* 0x000000ffff217224 */ /* 0x000fe400078e0007 */
[----:B------:R-:W-:Y:S01]  /*2980*/  ISETP.NE.AND P0, PT, R18, 0x3, PT ;  /* 0x000000031200780c */ /* 0x000fe20003f05270 */
[----:B------:R-:W-:Y:S02]  /*2990*/  IMAD.MOV.U32 R31, RZ, RZ, R6 ;  /* 0x000000ffff1f7224 */ /* 0x000fe400078e0006 */
[----:B------:R-:W-:-:S10]  /*29a0*/  IMAD.MOV.U32 R14, RZ, RZ, R9 ;  /* 0x000000ffff0e7224 */ /* 0x000fd400078e0009 */
[----:B------:R-:W-:Y:S05]  /*29b0*/  @!P0 BRA `(.L_x_25) ;  /* 0x0000000400c88947 */ /* 0x000fea0003800000 */
[----:B------:R-:W-:Y:S01]  /*29c0*/  SHF.R.U32.HI R12, RZ, 0x2, R3 ;  /* 0x00000002ff0c7819 */ /* 0x000fe20000011603 */
[----:B------:R-:W2:Y:S01]  /*29d0*/  LDC.64 R20, c[0x0][0x388] ;  /* 0x0000e200ff147b82 */ /* 0x000ea20000000a00 */
[----:B------:R-:W-:Y:S01]  /*29e0*/  SHF.R.U32.HI R19, RZ, 0x2, R4 ;  /* 0x00000002ff137819 */ /* 0x000fe20000011604 */
[----:B------:R-:W-:Y:S01]  /*29f0*/  IMAD.MOV.U32 R16, RZ, RZ, R2 ;  /* 0x000000ffff107224 */ /* 0x000fe200078e0002 */
[----:B------:R-:W-:Y:S01]  /*2a00*/  LOP3.LUT R12, R12, R3, RZ, 0x3c, !PT ;  /* 0x000000030c0c7212 */ /* 0x000fe200078e3cff */
[----:B01----:R-:W-:Y:S01]  /*2a10*/  IMAD.SHL.U32 R3, R7, 0x10, RZ ;  /* 0x0000001007037824 */ /* 0x003fe200078e00ff */
[----:B------:R-:W-:Y:S01]  /*2a20*/  LOP3.LUT R19, R19, R4, RZ, 0x3c, !PT ;  /* 0x0000000413137212 */ /* 0x000fe200078e3cff */
[----:B------:R-:W-:Y:S01]  /*2a30*/  IMAD R31, R0, R17, R9 ;  /* 0x00000011001f7224 */ /* 0x000fe200078e0209 */
[----:B------:R-:W-:Y:S01]  /*2a40*/  ISETP.NE.AND P0, PT, R18, RZ, PT ;  /* 0x000000ff1200720c */ /* 0x000fe20003f05270 */
[----:B------:R-:W-:Y:S01]  /*2a50*/  IMAD.SHL.U32 R14, R12, 0x2, RZ ;  /* 0x000000020c0e7824 */ /* 0x000fe200078e00ff */
[----:B------:R-:W0:Y:S01]  /*2a60*/  LDC.64 R24, c[0x0][0x390] ;  /* 0x0000e400ff187b82 */ /* 0x000e220000000a00 */
[----:B------:R-:W-:-:S02]  /*2a70*/  IMAD.MOV.U32 R28, RZ, RZ, R6 ;  /* 0x000000ffff1c7224 */ /* 0x000fc400078e0006 */
[----:B------:R-:W-:Y:S01]  /*2a80*/  IMAD.MOV.U32 R26, RZ, RZ, R7 ;  /* 0x000000ffff1a7224 */ /* 0x000fe200078e0007 */
[----:B------:R-:W-:Y:S01]  /*2a90*/  LOP3.LUT R14, R12, R14, R3, 0x96, !PT ;  /* 0x0000000e0c0e7212 */ /* 0x000fe200078e9603 */
[----:B------:R-:W-:Y:S02]  /*2aa0*/  IMAD.SHL.U32 R3, R19, 0x2, RZ ;  /* 0x0000000213037824 */ /* 0x000fe400078e00ff */
[----:B------:R-:W-:Y:S01]  /*2ab0*/  IMAD.MOV.U32 R12, RZ, RZ, 0x2f800000 ;  /* 0x2f800000ff0c7424 */ /* 0x000fe200078e00ff */
[----:B------:R-:W-:Y:S01]  /*2ac0*/  LOP3.LUT R27, R14, R7, RZ, 0x3c, !PT ;  /* 0x000000070e1b7212 */ /* 0x000fe200078e3cff */
[----:B------:R-:W1:Y:S01]  /*2ad0*/  LDC.64 R22, c[0x0][0x380] ;  /* 0x0000e000ff167b82 */ /* 0x000e620000000a00 */
[----:B------:R-:W-:-:S03]  /*2ae0*/  IMAD.MOV.U32 R14, RZ, RZ, R11 ;  /* 0x000000ffff0e7224 */ /* 0x000fc600078e000b */
[----:B------:R-:W-:Y:S02]  /*2af0*/  IMAD.SHL.U32 R4, R27, 0x10, RZ ;  /* 0x000000101b047824 */ /* 0x000fe400078e00ff */
[----:B--2---:R-:W-:-:S03]  /*2b00*/  IMAD.WIDE R20, R31, 0x4, R20 ;  /* 0x000000041f147825 */ /* 0x004fc600078e0214 */
[----:B------:R-:W-:Y:S02]  /*2b10*/  LOP3.LUT R4, R19, R3, R4, 0x96, !PT ;  /* 0x0000000313047212 */ /* 0x000fe400078e9604 */
[C---:B------:R-:W-:Y:S01]  /*2b20*/  IADD3 R3, PT, PT, R2.reuse, 0x587c5, R27 ;  /* 0x000587c502037810 */ /* 0x040fe20007ffe01b */
[----:B------:R-:W-:Y:S01]  /*2b30*/  VIADD R2, R2, 0xb0f8a ;  /* 0x000b0f8a02027836 */ /* 0x000fe20000000000 */
[----:B------:R-:W-:Y:S02]  /*2b40*/  LOP3.LUT R19, R4, R27, RZ, 0x3c, !PT ;  /* 0x0000001b04137212 */ /* 0x000fe400078e3cff */
[----:B------:R-:W-:Y:S01]  /*2b50*/  I2FP.F32.U32 R3, R3 ;  /* 0x0000000300037245 */ /* 0x000fe20000201000 */
[----:B0-----:R-:W-:-:S04]  /*2b60*/  IMAD.WIDE R24, R31, 0x4, R24 ;  /* 0x000000041f187825 */ /* 0x001fc800078e0218 */
[----:B------:R-:W-:Y:S02]  /*2b70*/  IMAD.IADD R4, R19, 0x1, R2 ;  /* 0x0000000113047824 */ /* 0x000fe400078e0202 */
[----:B------:R-:W-:Y:S01]  /*2b80*/  FFMA R29, R3, R12, 1.1641532182693481445e-10 ;  /* 0x2f000000031d7423 */ /* 0x000fe2000000000c */
[----:B------:R-:W-:Y:S02]  /*2b90*/  IMAD.MOV.U32 R3, RZ, RZ, R5 ;  /* 0x000000ffff037224 */ /* 0x000fe400078e0005 */
[----:B-1----:R-:W-:Y:S01]  /*2ba0*/  IMAD.WIDE R22, R31, 0x4, R22 ;  /* 0x000000041f167825 */ /* 0x002fe200078e0216 */
[----:B------:R-:W-:Y:S01]  /*2bb0*/  I2FP.F32.U32 R33, R4 ;  /* 0x0000000400217245 */ /* 0x000fe20000201000 */
[----:B------:R-:W-:Y:S02]  /*2bc0*/  STG.E desc[UR6][R20.64], R29 ;  /* 0x0000001d14007986 */ /* 0x000fe4000c101906 */
[----:B------:R-:W-:Y:S02]  /*2bd0*/  IMAD.MOV.U32 R5, RZ, RZ, R7 ;  /* 0x000000ffff057224 */ /* 0x000fe400078e0007 */
[----:B------:R-:W-:Y:S01]  /*2be0*/  FFMA R33, R33, R12, 1.1641532182693481445e-10 ;  /* 0x2f00000021217423 */ /* 0x000fe2000000000c */
[----:B------:R-:W-:-:S02]  /*2bf0*/  IMAD.MOV.U32 R4, RZ, RZ, R6 ;  /* 0x000000ffff047224 */ /* 0x000fc400078e0006 */
[--C-:B------:R-:W-:Y:S02]  /*2c00*/  IMAD.MOV.U32 R31, RZ, RZ, R27.reuse ;  /* 0x000000ffff1f7224 */ /* 0x100fe400078e001b */
[----:B------:R0:W-:Y:S01]  /*2c10*/  STG.E desc[UR6][R24.64], R33 ;  /* 0x0000002118007986 */ /* 0x0001e2000c101906 */
[----:B------:R-:W-:Y:S02]  /*2c20*/  IMAD.MOV.U32 R6, RZ, RZ, R27 ;  /* 0x000000ffff067224 */ /* 0x000fe400078e001b */
[--C-:B------:R-:W-:Y:S01]  /*2c30*/  IMAD.MOV.U32 R7, RZ, RZ, R19.reuse ;  /* 0x000000ffff077224 */ /* 0x100fe200078e0013 */
[----:B------:R2:W-:Y:S01]  /*2c40*/  STG.E desc[UR6][R22.64], RZ ;  /* 0x000000ff16007986 */ /* 0x0005e2000c101906 */
[----:B0-----:R-:W-:Y:S01]  /*2c50*/  IMAD.MOV.U32 R33, RZ, RZ, R19 ;  /* 0x000000ffff217224 */ /* 0x001fe200078e0013 */
[----:B------:R-:W-:Y:S06]  /*2c60*/  @!P0 BRA `(.L_x_25) ;  /* 0x00000004001c8947 */ /* 0x000fec0003800000 */
[----:B------:R-:W-:Y:S01]  /*2c70*/  SHF.R.U32.HI R2, RZ, 0x2, R3 ;  /* 0x00000002ff027819 */ /* 0x000fe20000011603 */
[----:B------:R-:W-:Y:S01]  /*2c80*/  IMAD.SHL.U32 R29, R8, 0x4, RZ ;  /* 0x00000004081d7824 */ /* 0x000fe200078e00ff */
[----:B------:R-:W-:Y:S01]  /*2c90*/  SHF.R.U32.HI R5, RZ, 0x2, R28 ;  /* 0x00000002ff057819 */ /* 0x000fe2000001161c */
[----:B------:R-:W-:Y:S01]  /*2ca0*/  IMAD.MOV.U32 R14, RZ, RZ, R15 ;  /* 0x000000ffff0e7224 */ /* 0x000fe200078e000f */
[----:B------:R-:W-:Y:S01]  /*2cb0*/  LOP3.LUT R2, R2, R3, RZ, 0x3c, !PT ;  /* 0x0000000302027212 */ /* 0x000fe200078e3cff */
[----:B------:R-:W-:Y:S01]  /*2cc0*/  IMAD.SHL.U32 R3, R19, 0x10, RZ ;  /* 0x0000001013037824 */ /* 0x000fe200078e00ff */
[----:B------:R-:W-:Y:S02]  /*2cd0*/  LOP3.LUT R5, R5, R28, RZ, 0x3c, !PT ;  /* 0x0000001c05057212 */ /* 0x000fe400078e3cff */
[-C--:B------:R-:W-:Y:S01]  /*2ce0*/  IADD3 R20, P0, PT, R20, R29.reuse, RZ ;  /* 0x0000001d14147210 */ /* 0x080fe20007f1e0ff */
[----:B------:R-:W-:Y:S01]  /*2cf0*/  IMAD.SHL.U32 R4, R2, 0x2, RZ ;  /* 0x0000000202047824 */ /* 0x000fe200078e00ff */
[----:B------:R-:W-:-:S02]  /*2d00*/  IADD3 R24, P1, PT, R24, R29, RZ ;  /* 0x0000001d18187210 */ /* 0x000fc40007f3e0ff */
[----:B--2---:R-:W-:Y:S01]  /*2d10*/  IADD3 R22, P2, PT, R22, R29, RZ ;  /* 0x0000001d16167210 */ /* 0x004fe20007f5e0ff */
[----:B------:R-:W-:Y:S01]  /*2d20*/  IMAD.X R21, RZ, RZ, R21, P0 ;  /* 0x000000ffff157224 */ /* 0x000fe200000e0615 */
[----:B------:R-:W-:Y:S01]  /*2d30*/  LOP3.LUT R4, R2, R4, R3, 0x96, !PT ;  /* 0x0000000402047212 */ /* 0x000fe200078e9603 */
[----:B------:R-:W-:Y:S01]  /*2d40*/  IMAD.SHL.U32 R3, R5, 0x2, RZ ;  /* 0x0000000205037824 */ /* 0x000fe200078e00ff */
[----:B------:R-:W-:Y:S01]  /*2d50*/  ISETP.NE.AND P0, PT, R18, 0x1, PT ;  /* 0x000000011200780c */ /* 0x000fe20003f05270 */
[----:B------:R-:W-:Y:S01]  /*2d60*/  IMAD.X R25, RZ, RZ, R25, P1 ;  /* 0x000000ffff197224 */ /* 0x000fe200008e0619 */
[----:B------:R-:W-:Y:S01]  /*2d70*/  LOP3.LUT R31, R4, R19, RZ, 0x3c, !PT ;  /* 0x00000013041f7212 */ /* 0x000fe200078e3cff */
[----:B------:R-:W-:-:S04]  /*2d80*/  IMAD.X R23, RZ, RZ, R23, P2 ;  /* 0x000000ffff177224 */ /* 0x000fc800010e0617 */
[----:B------:R-:W-:Y:S02]  /*2d90*/  IMAD.SHL.U32 R2, R31, 0x10, RZ ;  /* 0x000000101f027824 */ /* 0x000fe400078e00ff */
[----:B------:R-:W-:-:S03]  /*2da0*/  IMAD.MOV.U32 R6, RZ, RZ, R31 ;  /* 0x000000ffff067224 */ /* 0x000fc600078e001f */
[----:B------:R-:W-:Y:S01]  /*2db0*/  LOP3.LUT R4, R5, R3, R2, 0x96, !PT ;  /* 0x0000000305047212 */ /* 0x000fe200078e9602 */
[C---:B------:R-:W-:Y:S01]  /*2dc0*/  VIADD R2, R16.reuse, 0x161f14 ;  /* 0x00161f1410027836 */ /* 0x040fe20000000000 */
[----:B------:R-:W-:Y:S02]  /*2dd0*/  IADD3 R3, PT, PT, R16, 0x10974f, R31 ;  /* 0x0010974f10037810 */ /* 0x000fe40007ffe01f */
[----:B------:R-:W-:Y:S02]  /*2de0*/  LOP3.LUT R33, R4, R31, RZ, 0x3c, !PT ;  /* 0x0000001f04217212 */ /* 0x000fe400078e3cff */
[----:B------:R-:W-:-:S03]  /*2df0*/  I2FP.F32.U32 R3, R3 ;  /* 0x0000000300037245 */ /* 0x000fc60000201000 */
[----:B------:R-:W-:Y:S02]  /*2e00*/  IMAD.IADD R4, R33, 0x1, R2 ;  /* 0x0000000121047824 */ /* 0x000fe400078e0202 */
[----:B------:R-:W-:Y:S01]  /*2e10*/  FFMA R35, R3, R12, 1.1641532182693481445e-10 ;  /* 0x2f00000003237423 */ /* 0x000fe2000000000c */
[----:B------:R-:W-:Y:S02]  /*2e20*/  IMAD.MOV.U32 R3, RZ, RZ, R26 ;  /* 0x000000ffff037224 */ /* 0x000fe400078e001a */
[----:B------:R-:W-:Y:S01]  /*2e30*/  I2FP.F32.U32 R5, R4 ;  /* 0x0000000400057245 */ /* 0x000fe20000201000 */
[----:B------:R-:W-:Y:S01]  /*2e40*/  IMAD.MOV.U32 R4, RZ, RZ, R27 ;  /* 0x000000ffff047224 */ /* 0x000fe200078e001b */
[----:B------:R3:W-:Y:S01]  /*2e50*/  STG.E desc[UR6][R20.64], R35 ;  /* 0x0000002314007986 */ /* 0x0007e2000c101906 */
[----:B------:R-:W-:Y:S02]  /*2e60*/  IMAD.MOV.U32 R7, RZ, RZ, R33 ;  /* 0x000000ffff077224 */ /* 0x000fe400078e0021 */
[----:B------:R-:W-:Y:S01]  /*2e70*/  FFMA R37, R5, R12, 1.1641532182693481445e-10 ;  /* 0x2f00000005257423 */ /* 0x000fe2000000000c */
[----:B------:R-:W-:-:S04]  /*2e80*/  IMAD.MOV.U32 R5, RZ, RZ, R19 ;  /* 0x000000ffff057224 */ /* 0x000fc800078e0013 */
[----:B------:R3:W-:Y:S04]  /*2e90*/  STG.E desc[UR6][R24.64], R37 ;  /* 0x0000002518007986 */ /* 0x0007e8000c101906 */
[----:B------:R3:W-:Y:S01]  /*2ea0*/  STG.E desc[UR6][R22.64], RZ ;  /* 0x000000ff16007986 */ /* 0x0007e2000c101906 */
[----:B------:R-:W-:Y:S05]  /*2eb0*/  @!P0 BRA `(.L_x_25) ;  /* 0x0000000000888947 */ /* 0x000fea0003800000 */
[----:B------:R-:W-:Y:S01]  /*2ec0*/  SHF.R.U32.HI R3, RZ, 0x2, R26 ;  /* 0x00000002ff037819 */ /* 0x000fe2000001161a */
[----:B------:R-:W-:Y:S01]  /*2ed0*/  IMAD.SHL.U32 R5, R7, 0x10, RZ ;  /* 0x0000001007057824 */ /* 0x000fe200078e00ff */
[----:B------:R-:W-:Y:S01]  /*2ee0*/  SHF.R.U32.HI R4, RZ, 0x2, R27 ;  /* 0x00000002ff047819 */ /* 0x000fe2000001161b */
[----:B------:R-:W-:Y:S01]  /*2ef0*/  IMAD.IADD R14, R8, 0x1, R15 ;  /* 0x00000001080e7824 */ /* 0x000fe200078e020f */
[----:B------:R-:W-:Y:S02]  /*2f00*/  LOP3.LUT R3, R3, R26, RZ, 0x3c, !PT ;  /* 0x0000001a03037212 */ /* 0x000fe400078e3cff */
[----:B------:R-:W-:Y:S02]  /*2f10*/  LOP3.LUT R4, R4, R27, RZ, 0x3c, !PT ;  /* 0x0000001b04047212 */ /* 0x000fe400078e3cff */
[----:B---3--:R-:W-:Y:S01]  /*2f20*/  IADD3 R20, P0, PT, R29, R20, RZ ;  /* 0x000000141d147210 */ /* 0x008fe20007f1e0ff */
[----:B------:R-:W-:Y:S01]  /*2f30*/  IMAD.SHL.U32 R2, R3, 0x2, RZ ;  /* 0x0000000203027824 */ /* 0x000fe200078e00ff */
[----:B------:R-:W-:-:S02]  /*2f40*/  IADD3 R24, P1, PT, R29, R24, RZ ;  /* 0x000000181d187210 */ /* 0x000fc40007f3e0ff */
[----:B------:R-:W-:Y:S01]  /*2f50*/  IADD3 R22, P2, PT, R29, R22, RZ ;  /* 0x000000161d167210 */ /* 0x000fe20007f5e0ff */
[----:B------:R-:W-:Y:S01]  /*2f60*/  IMAD.X R21, RZ, RZ, R21, P0 ;  /* 0x000000ffff157224 */ /* 0x000fe200000e0615 */
[----:B------:R-:W-:Y:S01]  /*2f70*/  LOP3.LUT R2, R3, R2, R5, 0x96, !PT ;  /* 0x0000000203027212 */ /* 0x000fe200078e9605 */
[----:B------:R-:W-:Y:S02]  /*2f80*/  IMAD.X R25, RZ, RZ, R25, P1 ;  /* 0x000000ffff197224 */ /* 0x000fe400008e0619 */
[----:B------:R-:W-:Y:S01]  /*2f90*/  IMAD.X R23, RZ, RZ, R23, P2 ;  /* 0x000000ffff177224 */ /* 0x000fe200010e0617 */
[----:B------:R-:W-:Y:S01]  /*2fa0*/  LOP3.LUT R31, R2, R7, RZ, 0x3c, !PT ;  /* 0x00000007021f7212 */ /* 0x000fe200078e3cff */
[----:B------:R-:W-:-:S04]  /*2fb0*/  IMAD.SHL.U32 R2, R4, 0x2, RZ ;  /* 0x0000000204027824 */ /* 0x000fc800078e00ff */
[----:B------:R-:W-:-:S05]  /*2fc0*/  IMAD.SHL.U32 R3, R31, 0x10, RZ ;  /* 0x000000101f037824 */ /* 0x000fca00078e00ff */
        /* <DEDUP_REMOVED lines=13> */
[----:B------:R-:W-:-:S02]  /*30a0*/  IMAD.MOV.U32 R5, RZ, RZ, R7 ;  /* 0x000000ffff057224 */ /* 0x000fc400078e0007 */
[----:B------:R-:W-:Y:S02]  /*30b0*/  IMAD.MOV.U32 R7, RZ, RZ, R33 ;  /* 0x000000ffff077224 */ /* 0x000fe400078e0021 */
[----:B------:R4:W-:Y:S04]  /*30c0*/  STG.E desc[UR6][R24.64], R29 ;  /* 0x0000001d18007986 */ /* 0x0009e8000c101906 */
[----:B------:R4:W-:Y:S02]  /*30d0*/  STG.E desc[UR6][R22.64], RZ ;  /* 0x000000ff16007986 */ /* 0x0009e4000c101906 */
.L_x_25:
[----:B------:R-:W-:Y:S05]  /*30e0*/  BSYNC.RECONVERGENT B1 ;  /* 0x0000000000017941 */ /* 0x000fea0003800200 */
.L_x_24:
[----:B------:R-:W-:-:S13]  /*30f0*/  ISETP.GE.U32.AND P0, PT, R10, 0x3, PT ;  /* 0x000000030a00780c */ /* 0x000fda0003f06070 */
[----:B------:R-:W-:Y:S05]  /*3100*/  @!P0 BRA `(.L_x_23) ;  /* 0x0000000400d48947 */ /* 0x000fea0003800000 */
[----:B------:R-:W-:Y:S02]  /*3110*/  IMAD.SHL.U32 R12, R8, 0x4, RZ ;  /* 0x00000004080c7824 */ /* 0x000fe400078e00ff */
[----:B01----:R-:W-:Y:S02]  /*3120*/  IMAD.MOV.U32 R7, RZ, RZ, R33 ;  /* 0x000000ffff077224 */ /* 0x003fe400078e0021 */
[----:B------:R-:W-:-:S07]  /*3130*/  IMAD.MOV.U32 R6, RZ, RZ, R31 ;  /* 0x000000ffff067224 */ /* 0x000fce00078e001f */
.L_x_26:
[----:B-1----:R-:W-:Y:S01]  /*3140*/  SHF.R.U32.HI R16, RZ, 0x2, R3 ;  /* 0x00000002ff107819 */ /* 0x002fe20000011603 */
[----:B----4-:R-:W0:Y:S01]  /*3150*/  LDC.64 R28, c[0x0][0x388] ;  /* 0x0000e200ff1c7b82 */ /* 0x010e220000000a00 */
[----:B------:R-:W-:Y:S01]  /*3160*/  SHF.R.U32.HI R19, RZ, 0x2, R4 ;  /* 0x00000002ff137819 */ /* 0x000fe20000011604 */
[--C-:B------:R-:W-:Y:S01]  /*3170*/  IMAD R31, R0, R17, R14.reuse ;  /* 0x00000011001f7224 */ /* 0x100fe200078e020e */
[----:B------:R-:W-:Y:S01]  /*3180*/  LOP3.LUT R16, R16, R3, RZ, 0x3c, !PT ;  /* 0x0000000310107212 */ /* 0x000fe200078e3cff */
[----:B------:R-:W-:Y:S01]  /*3190*/  IMAD.SHL.U32 R3, R7, 0x10, RZ ;  /* 0x0000001007037824 */ /* 0x000fe200078e00ff */
[----:B------:R-:W-:Y:S01]  /*31a0*/  LOP3.LUT R19, R19, R4, RZ, 0x3c, !PT ;  /* 0x0000000413137212 */ /* 0x000fe200078e3cff */
[----:B------:R-:W-:Y:S02]  /*31b0*/  IMAD.IADD R14, R12, 0x1, R14 ;  /* 0x000000010c0e7824 */ /* 0x000fe400078e020e */
[C---:B------:R-:W-:Y:S01]  /*31c0*/  IMAD.SHL.U32 R18, R16.reuse, 0x2, RZ ;  /* 0x0000000210127824 */ /* 0x040fe200078e00ff */
[----:B---3--:R-:W1:Y:S04]  /*31d0*/  LDC.64 R20, c[0x0][0x390] ;  /* 0x0000e400ff147b82 */ /* 0x008e680000000a00 */
[----:B------:R-:W-:Y:S01]  /*31e0*/  LOP3.LUT R18, R16, R18, R3, 0x96, !PT ;  /* 0x0000001210127212 */ /* 0x000fe200078e9603 */
[----:B------:R-:W-:Y:S01]  /*31f0*/  IMAD.SHL.U32 R3, R19, 0x2, RZ ;  /* 0x0000000213037824 */ /* 0x000fe200078e00ff */
[----:B------:R-:W-:-:S02]  /*3200*/  SHF.R.U32.HI R16, RZ, 0x2, R5 ;  /* 0x00000002ff107819 */ /* 0x000fc40000011605 */
[----:B------:R-:W-:Y:S02]  /*3210*/  LOP3.LUT R25, R18, R7, RZ, 0x3c, !PT ;  /* 0x0000000712197212 */ /* 0x000fe400078e3cff */
[----:B------:R-:W-:Y:S02]  /*3220*/  LOP3.LUT R16, R16, R5, RZ, 0x3c, !PT ;  /* 0x0000000510107212 */ /* 0x000fe400078e3cff */
[----:B------:R-:W-:Y:S01]  /*3230*/  SHF.R.U32.HI R5, RZ, 0x2, R6 ;  /* 0x00000002ff057819 */ /* 0x000fe20000011606 */
[----:B------:R-:W-:Y:S02]  /*3240*/  IMAD.SHL.U32 R4, R25, 0x10, RZ ;  /* 0x0000001019047824 */ /* 0x000fe400078e00ff */
[----:B0-----:R-:W-:Y:S01]  /*3250*/  IMAD.WIDE R28, R31, 0x4, R28 ;  /* 0x000000041f1c7825 */ /* 0x001fe200078e021c */
[----:B------:R-:W-:Y:S02]  /*3260*/  LOP3.LUT R5, R5, R6, RZ, 0x3c, !PT ;  /* 0x0000000605057212 */ /* 0x000fe400078e3cff */
[----:B------:R-:W-:-:S02]  /*3270*/  LOP3.LUT R4, R19, R3, R4, 0x96, !PT ;  /* 0x0000000313047212 */ /* 0x000fc400078e9604 */
[----:B------:R-:W-:Y:S02]  /*3280*/  SHF.R.U32.HI R6, RZ, 0x2, R7 ;  /* 0x00000002ff067819 */ /* 0x000fe40000011607 */
[----:B--2---:R-:W-:Y:S01]  /*3290*/  LOP3.LUT R23, R4, R25, RZ, 0x3c, !PT ;  /* 0x0000001904177212 */ /* 0x004fe200078e3cff */
[----:B------:R-:W-:Y:S01]  /*32a0*/  IMAD.SHL.U32 R4, R16, 0x2, RZ ;  /* 0x0000000210047824 */ /* 0x000fe200078e00ff */
[----:B------:R-:W-:Y:S01]  /*32b0*/  LOP3.LUT R6, R6, R7, RZ, 0x3c, !PT ;  /* 0x0000000706067212 */ /* 0x000fe200078e3cff */
[----:B-1----:R-:W-:Y:S01]  /*32c0*/  IMAD.WIDE R20, R31, 0x4, R20 ;  /* 0x000000041f147825 */ /* 0x002fe200078e0214 */
[----:B------:R-:W-:-:S03]  /*32d0*/  SHF.R.U32.HI R18, RZ, 0x2, R23 ;  /* 0x00000002ff127819 */ /* 0x000fc60000011617 */
[----:B------:R-:W-:-:S05]  /*32e0*/  IMAD.SHL.U32 R3, R23, 0x10, RZ ;  /* 0x0000001017037824 */ /* 0x000fca00078e00ff */
[----:B------:R-:W-:Y:S01]  /*32f0*/  LOP3.LUT R4, R16, R4, R3, 0x96, !PT ;  /* 0x0000000410047212 */ /* 0x000fe200078e9603 */
[----:B------:R-:W-:Y:S01]  /*3300*/  IMAD.SHL.U32 R3, R5, 0x2, RZ ;  /* 0x0000000205037824 */ /* 0x000fe200078e00ff */
[----:B------:R-:W-:Y:S02]  /*3310*/  SHF.R.U32.HI R16, RZ, 0x2, R25 ;  /* 0x00000002ff107819 */ /* 0x000fe40000011619 */
[----:B------:R-:W-:Y:S02]  /*3320*/  LOP3.LUT R27, R4, R23, RZ, 0x3c, !PT ;  /* 0x00000017041b7212 */ /* 0x000fe400078e3cff */
[----:B------:R-:W-:Y:S02]  /*3330*/  LOP3.LUT R16, R16, R25, RZ, 0x3c, !PT ;  /* 0x0000001910107212 */ /* 0x000fe400078e3cff */
[----:B------:R-:W-:Y:S01]  /*3340*/  SHF.R.U32.HI R22, RZ, 0x2, R27 ;  /* 0x00000002ff167819 */ /* 0x000fe2000001161b */
[----:B------:R-:W-:Y:S01]  /*3350*/  IMAD.SHL.U32 R4, R27, 0x10, RZ ;  /* 0x000000101b047824 */ /* 0x000fe200078e00ff */
[----:B------:R-:W-:-:S02]  /*3360*/  IADD3 R25, PT, PT, R2, 0x587c5, R25 ;  /* 0x000587c502197810 */ /* 0x000fc40007ffe019 */
[----:B------:R-:W-:Y:S02]  /*3370*/  LOP3.LUT R22, R22, R27, RZ, 0x3c, !PT ;  /* 0x0000001b16167212 */ /* 0x000fe400078e3cff */
[----:B------:R-:W-:Y:S02]  /*3380*/  LOP3.LUT R4, R5, R3, R4, 0x96, !PT ;  /* 0x0000000305047212 */ /* 0x000fe400078e9604 */
[----:B------:R-:W-:Y:S02]  /*3390*/  I2FP.F32.U32 R25, R25 ;  /* 0x0000001900197245 */ /* 0x000fe40000201000 */
[----:B------:R-:W-:Y:S01]  /*33a0*/  LOP3.LUT R3, R4, R27, RZ, 0x3c, !PT ;  /* 0x0000001b04037212 */ /* 0x000fe200078e3cff */
[----:B------:R-:W-:Y:S01]  /*33b0*/  IMAD.SHL.U32 R4, R6, 0x2, RZ ;  /* 0x0000000206047824 */ /* 0x000fe200078e00ff */
[----:B------:R-:W-:-:S03]  /*33c0*/  IADD3 R27, PT, PT, R2, 0x10974f, R27 ;  /* 0x0010974f021b7810 */ /* 0x000fc60007ffe01b */
[----:B------:R-:W-:Y:S01]  /*33d0*/  IMAD.SHL.U32 R5, R3, 0x10, RZ ;  /* 0x0000001003057824 */ /* 0x000fe200078e00ff */
[----:B------:R-:W-:-:S04]  /*33e0*/  I2FP.F32.U32 R27, R27 ;  /* 0x0000001b001b7245 */ /* 0x000fc80000201000 */
[----:B------:R-:W-:Y:S01]  /*33f0*/  LOP3.LUT R4, R6, R4, R5, 0x96, !PT ;  /* 0x0000000406047212 */ /* 0x000fe200078e9605 */
[----:B------:R-:W-:-:S03]  /*3400*/  IMAD.SHL.U32 R6, R16, 0x2, RZ ;  /* 0x0000000210067824 */ /* 0x000fc600078e00ff */
[----:B------:R-:W-:-:S04]  /*3410*/  LOP3.LUT R4, R4, R3, RZ, 0x3c, !PT ;  /* 0x0000000304047212 */ /* 0x000fc800078e3cff */
[----:B------:R-:W-:Y:S01]  /*3420*/  IADD3 R24, PT, PT, R2, 0x1ba6d9, R4 ;  /* 0x001ba6d902187810 */ /* 0x000fe20007ffe004 */
[----:B------:R-:W-:-:S03]  /*3430*/  IMAD.SHL.U32 R5, R4, 0x10, RZ ;  /* 0x0000001004057824 */ /* 0x000fc600078e00ff */
[----:B------:R-:W-:Y:S02]  /*3440*/  I2FP.F32.U32 R35, R24 ;  /* 0x0000001800237245 */ /* 0x000fe40000201000 */
[----:B------:R-:W-:Y:S02]  /*3450*/  LOP3.LUT R5, R16, R6, R5, 0x96, !PT ;  /* 0x0000000610057212 */ /* 0x000fe400078e9605 */
[----:B------:R-:W-:Y:S02]  /*3460*/  LOP3.LUT R6, R18, R23, RZ, 0x3c, !PT ;  /* 0x0000001712067212 */ /* 0x000fe400078e3cff */
[----:B------:R-:W-:Y:S01]  /*3470*/  LOP3.LUT R5, R5, R4, RZ, 0x3c, !PT ;  /* 0x0000000405057212 */ /* 0x000fe200078e3cff */
[----:B------:R-:W0:Y:S01]  /*3480*/  LDC.64 R18, c[0x0][0x380] ;  /* 0x0000e000ff127b82 */ /* 0x000e220000000a00 */
[----:B------:R-:W-:Y:S01]  /*3490*/  IADD3 R23, PT, PT, R2, 0xb0f8a, R23 ;  /* 0x000b0f8a02177810 */ /* 0x000fe20007ffe017 */
[----:B------:R-:W-:Y:S01]  /*34a0*/  IMAD.SHL.U32 R16, R6, 0x2, RZ ;  /* 0x0000000206107824 */ /* 0x000fe200078e00ff */
[----:B------:R-:W-:Y:S01]  /*34b0*/  IADD3 R26, PT, PT, R2, 0x212e9e, R5 ;  /* 0x00212e9e021a7810 */ /* 0x000fe20007ffe005 */
[----:B------:R-:W-:Y:S01]  /*34c0*/  IMAD.SHL.U32 R7, R5, 0x10, RZ ;  /* 0x0000001005077824 */ /* 0x000fe200078e00ff */
[----:B------:R-:W-:-:S02]  /*34d0*/  I2FP.F32.U32 R23, R23 ;  /* 0x0000001700177245 */ /* 0x000fc40000201000 */
[----:B------:R-:W-:Y:S02]  /*34e0*/  IADD3 R24, P1, PT, R12, R20, RZ ;  /* 0x000000140c187210 */ /* 0x000fe40007f3e0ff */
[----:B------:R-:W-:Y:S01]  /*34f0*/  LOP3.LUT R6, R6, R16, R7, 0x96, !PT ;  /* 0x0000001006067212 */ /* 0x000fe200078e9607 */
[----:B------:R-:W-:-:S03]  /*3500*/  IMAD.SHL.U32 R16, R22, 0x2, RZ ;  /* 0x0000000216107824 */ /* 0x000fc600078e00ff */
[----:B------:R-:W-:-:S04]  /*3510*/  LOP3.LUT R6, R6, R5, RZ, 0x3c, !PT ;  /* 0x0000000506067212 */ /* 0x000fc800078e3cff */
[----:B------:R-:W-:Y:S01]  /*3520*/  IADD3 R30, PT, PT, R2, 0x26b663, R6 ;  /* 0x0026b663021e7810 */ /* 0x000fe20007ffe006 */
[----:B------:R-:W-:-:S05]  /*3530*/  IMAD.SHL.U32 R7, R6, 0x10, RZ ;  /* 0x0000001006077824 */ /* 0x000fca00078e00ff */
[----:B------:R-:W-:Y:S01]  /*3540*/  LOP3.LUT R7, R22, R16, R7, 0x96, !PT ;  /* 0x0000001016077212 */ /* 0x000fe200078e9607 */
[----:B------:R-:W-:Y:S01]  /*3550*/  IMAD.MOV.U32 R16, RZ, RZ, 0x2f800000 ;  /* 0x2f800000ff107424 */ /* 0x000fe200078e00ff */
[C---:B------:R-:W-:Y:S01]  /*3560*/  IADD3 R22, PT, PT, R2.reuse, 0x161f14, R3 ;  /* 0x00161f1402167810 */ /* 0x040fe20007ffe003 */
[----:B------:R-:W-:Y:S01]  /*3570*/  VIADD R2, R2, 0x2c3e28 ;  /* 0x002c3e2802027836 */ /* 0x000fe20000000000 */
[----:B------:R-:W-:Y:S01]  /*3580*/  LOP3.LUT R7, R7, R6, RZ, 0x3c, !PT ;  /* 0x0000000607077212 */ /* 0x000fe200078e3cff */
[-C--:B------:R-:W-:Y:S01]  /*3590*/  FFMA R37, R25, R16.reuse, 1.1641532182693481445e-10 ;  /* 0x2f00000019257423 */ /* 0x080fe20000000010 */
[----:B------:R-:W-:Y:S01]  /*35a0*/  FFMA R25, R23, R16, 1.1641532182693481445e-10 ;  /* 0x2f00000017197423 */ /* 0x000fe20000000010 */
[----:B------:R-:W-:Y:S01]  /*35b0*/  I2FP.F32.U32 R23, R22 ;  /* 0x0000001600177245 */ /* 0x000fe20000201000 */
[----:B0-----:R-:W-:-:S04]  /*35c0*/  IMAD.WIDE R18, R31, 0x4, R18 ;  /* 0x000000041f127825 */ /* 0x001fc800078e0212 */
[----:B------:R-:W-:Y:S01]  /*35d0*/  FFMA R36, R27, R16, 1.1641532182693481445e-10 ;  /* 0x2f0000001b247423 */ /* 0x000fe20000000010 */
[----:B------:R-:W-:Y:S01]  /*35e0*/  I2FP.F32.U32 R31, R26 ;  /* 0x0000001a001f7245 */ /* 0x000fe20000201000 */
[----:B------:R-:W-:Y:S01]  /*35f0*/  STG.E desc[UR6][R28.64], R37 ;  /* 0x000000251c007986 */ /* 0x000fe2000c101906 */
[----:B------:R-:W-:Y:S01]  /*3600*/  IMAD.IADD R22, R7, 0x1, R2 ;  /* 0x0000000107167824 */ /* 0x000fe200078e0202 */
[----:B------:R-:W-:Y:S01]  /*3610*/  I2FP.F32.U32 R27, R30 ;  /* 0x0000001e001b7245 */ /* 0x000fe20000201000 */
[----:B------:R-:W-:Y:S01]  /*3620*/  FFMA R34, R23, R16, 1.1641532182693481445e-10 ;  /* 0x2f00000017227423 */ /* 0x000fe20000000010 */
[C---:B------:R-:W-:Y:S01]  /*3630*/  IADD3 R26, P2, PT, R12.reuse, R18, RZ ;  /* 0x000000120c1a7210 */ /* 0x040fe20007f5e0ff */
[----:B------:R0:W-:Y:S01]  /*3640*/  STG.E desc[UR6][R20.64], R25 ;  /* 0x0000001914007986 */ /* 0x0001e2000c101906 */
[----:B------:R-:W-:Y:S01]  /*3650*/  I2FP.F32.U32 R33, R22 ;  /* 0x0000001600217245 */ /* 0x000fe20000201000 */
[----:B------:R-:W-:Y:S01]  /*3660*/  FFMA R35, R35, R16, 1.1641532182693481445e-10 ;  /* 0x2f00000023237423 */ /* 0x000fe20000000010 */
[C---:B------:R-:W-:Y:S01]  /*3670*/  IADD3 R22, P0, PT, R12.reuse, R28, RZ ;  /* 0x0000001c0c167210 */ /* 0x040fe20007f1e0ff */
[-C--:B------:R-:W-:Y:S01]  /*3680*/  FFMA R31, R31, R16.reuse, 1.1641532182693481445e-10 ;  /* 0x2f0000001f1f7423 */ /* 0x080fe20000000010 */
[-C--:B------:R-:W-:Y:S01]  /*3690*/  FFMA R30, R27, R16.reuse, 1.1641532182693481445e-10 ;  /* 0x2f0000001b1e7423 */ /* 0x080fe20000000010 */
[----:B------:R-:W-:Y:S01]  /*36a0*/  FFMA R16, R33, R16, 1.1641532182693481445e-10 ;  /* 0x2f00000021107423 */ /* 0x000fe20000000010 */
[----:B------:R1:W-:Y:S01]  /*36b0*/  STG.E desc[UR6][R18.64], RZ ;  /* 0x000000ff12007986 */ /* 0x0003e2000c101906 */
[----:B------:R-:W-:Y:S01]  /*36c0*/  IMAD.X R23, RZ, RZ, R29, P0 ;  /* 0x000000ffff177224 */ /* 0x000fe200000e061d */
[----:B------:R-:W-:Y:S01]  /*36d0*/  IADD3 R32, P0, PT, R12, R22, RZ ;  /* 0x000000160c207210 */ /* 0x000fe20007f1e0ff */
[----:B------:R-:W-:-:S02]  /*36e0*/  IMAD.X R27, RZ, RZ, R19, P2 ;  /* 0x000000ffff1b7224 */ /* 0x000fc400010e0613 */
[----:B0-----:R-:W-:Y:S01]  /*36f0*/  IMAD.X R25, RZ, RZ, R21, P1 ;  /* 0x000000ffff197224 */ /* 0x001fe200008e0615 */
[C---:B------:R-:W-:Y:S01]  /*3700*/  IADD3 R28, P1, PT, R12.reuse, R24, RZ ;  /* 0x000000180c1c7210 */ /* 0x040fe20007f3e0ff */
[----:B------:R0:W-:Y:S01]  /*3710*/  STG.E desc[UR6][R22.64], R36 ;  /* 0x0000002416007986 */ /* 0x0001e2000c101906 */
[----:B------:R-:W-:Y:S02]  /*3720*/  IMAD.X R33, RZ, RZ, R23, P0 ;  /* 0x000000ffff217224 */ /* 0x000fe400000e0617 */
[C---:B-1----:R-:W-:Y:S01]  /*3730*/  IADD3 R18, P2, PT, R12.reuse, R28, RZ ;  /* 0x0000001c0c127210 */ /* 0x042fe20007f5e0ff */
[----:B------:R-:W-:Y:S01]  /*3740*/  IMAD.X R29, RZ, RZ, R25, P1 ;  /* 0x000000ffff1d7224 */ /* 0x000fe200008e0619 */
[----:B------:R-:W-:Y:S01]  /*3750*/  IADD3 R20, P1, PT, R12, R32, RZ ;  /* 0x000000200c147210 */ /* 0x000fe20007f3e0ff */
[----:B------:R1:W-:Y:S02]  /*3760*/  STG.E desc[UR6][R24.64], R34 ;  /* 0x0000002218007986 */ /* 0x0003e4000c101906 */
[----:B------:R-:W-:-:S02]  /*3770*/  IMAD.X R19, RZ, RZ, R29, P2 ;  /* 0x000000ffff137224 */ /* 0x000fc400010e061d */
[----:B------:R-:W-:Y:S01]  /*3780*/  IMAD.X R21, RZ, RZ, R33, P1 ;  /* 0x000000ffff157224 */ /* 0x000fe200008e0621 */
[----:B------:R1:W-:Y:S01]  /*3790*/  STG.E desc[UR6][R26.64], RZ ;  /* 0x000000ff1a007986 */ /* 0x0003e2000c101906 */
[----:B0-----:R-:W-:-:S03]  /*37a0*/  IADD3 R36, P0, PT, R12, R26, RZ ;  /* 0x0000001a0c247210 */ /* 0x001fc60007f1e0ff */
[----:B------:R1:W-:Y:S02]  /*37b0*/  STG.E desc[UR6][R32.64], R35 ;  /* 0x0000002320007986 */ /* 0x0003e4000c101906 */
[----:B------:R-:W-:Y:S01]  /*37c0*/  IMAD.X R37, RZ, RZ, R27, P0 ;  /* 0x000000ffff257224 */ /* 0x000fe200000e061b */
[----:B------:R-:W-:Y:S01]  /*37d0*/  IADD3 R22, P0, PT, R12, R36, RZ ;  /* 0x000000240c167210 */ /* 0x000fe20007f1e0ff */
[----:B------:R1:W-:Y:S04]  /*37e0*/  STG.E desc[UR6][R28.64], R31 ;  /* 0x0000001f1c007986 */ /* 0x0003e8000c101906 */
[----:B------:R-:W-:Y:S01]  /*37f0*/  IMAD.X R23, RZ, RZ, R37, P0 ;  /* 0x000000ffff177224 */ /* 0x000fe200000e0625 */
[----:B------:R1:W-:Y:S01]  /*3800*/  STG.E desc[UR6][R36.64], RZ ;  /* 0x000000ff24007986 */ /* 0x0003e2000c101906 */
[----:B------:R-:W-:-:S03]  /*3810*/  ISETP.GE.AND P0, PT, R14, R17, PT ;  /* 0x000000110e00720c */ /* 0x000fc60003f06270 */
[----:B------:R1:W-:Y:S04]  /*3820*/  STG.E desc[UR6][R20.64], R30 ;  /* 0x0000001e14007986 */ /* 0x0003e8000c101906 */
[----:B------:R1:W-:Y:S04]  /*3830*/  STG.E desc[UR6][R18.64], R16 ;  /* 0x0000001012007986 */ /* 0x0003e8000c101906 */
[----:B------:R1:W-:Y:S02]  /*3840*/  STG.E desc[UR6][R22.64], RZ ;  /* 0x000000ff16007986 */ /* 0x0003e4000c101906 */
[----:B------:R-:W-:Y:S05]  /*3850*/  @!P0 BRA `(.L_x_26) ;  /* 0xfffffff800388947 */ /* 0x000fea000383ffff */
.L_x_23:
[----:B------:R-:W-:Y:S05]  /*3860*/  BSYNC.RECONVERGENT B0 ;  /* 0x0000000000007941 */ /* 0x000fea0003800200 */
.L_x_22:
[----:B------:R-:W-:-:S05]  /*3870*/  IMAD.IADD R0, R13, 0x1, R0 ;  /* 0x000000010d007824 */ /* 0x000fca00078e0200 */
[----:B------:R-:W-:-:S13]  /*3880*/  ISETP.GE.AND P0, PT, R0, R17, PT ;  /* 0x000000110000720c */ /* 0x000fda0003f06270 */
[----:B------:R-:W-:Y:S05]  /*3890*/  @!P0 BRA `(.L_x_27) ;  /* 0xfffffff0001c8947 */ /* 0x000fea000383ffff */
[----:B------:R-:W-:Y:S05]  /*38a0*/  EXIT ;  /* 0x000000000000794d */ /* 0x000fea0003800000 */
.L_x_28:
        /* <DEDUP_REMOVED lines=13> */
.L_x_30:


//--------------------- .nv.global.init           --------------------------
	.section	.nv.global.init,"aw",@progbits
	.align	4
.nv.global.init:
	.type		mrg32k3aM1SubSeq,@object
	.size		mrg32k3aM1SubSeq,(mrg32k3aM2SubSeq - mrg32k3aM1SubSeq)
mrg32k3aM1SubSeq:
        /*0000*/ 	.byte	0x0b, 0xcc, 0xee, 0x04, 0x73, 0x29, 0x8b, 0x6f, 0xf6, 0x53, 0x03, 0xf6, 0x23, 0xf6, 0xea, 0xda
        /* <DEDUP_REMOVED lines=125> */
	.type		mrg32k3aM2SubSeq,@object
	.size		mrg32k3aM2SubSeq,(mrg32k3aM1 - mrg32k3aM2SubSeq)
mrg32k3aM2SubSeq:
        /* <DEDUP_REMOVED lines=126> */
	.type		mrg32k3aM1,@object
	.size		mrg32k3aM1,(mrg32k3aM1Seq - mrg32k3aM1)
mrg32k3aM1:
        /* <DEDUP_REMOVED lines=144> */
	.type		mrg32k3aM1Seq,@object
	.size		mrg32k3aM1Seq,(mrg32k3aM2 - mrg32k3aM1Seq)
mrg32k3aM1Seq:
        /* <DEDUP_REMOVED lines=144> */
	.type		mrg32k3aM2,@object
	.size		mrg32k3aM2,(mrg32k3aM2Seq - mrg32k3aM2)
mrg32k3aM2:
        /* <DEDUP_REMOVED lines=144> */
	.type		mrg32k3aM2Seq,@object
	.size		mrg32k3aM2Seq,(precalc_xorwow_matrix - mrg32k3aM2Seq)
mrg32k3aM2Seq:
        /* <DEDUP_REMOVED lines=144> */
	.type		precalc_xorwow_matrix,@object
	.size		precalc_xorwow_matrix,(precalc_xorwow_offset_matrix - precalc_xorwow_matrix)
precalc_xorwow_matrix:
        /* <DEDUP_REMOVED lines=6400> */
	.type		precalc_xorwow_offset_matrix,@object
	.size		precalc_xorwow_offset_matrix,(.L_1 - precalc_xorwow_offset_matrix)
precalc_xorwow_offset_matrix:
        /* <DEDUP_REMOVED lines=6400> */
.L_1:


//--------------------- .nv.shared.reserved.0     --------------------------
	.section	.nv.shared.reserved.0,"aw",@nobits
	.weak		__nv_reservedSMEM_offset_0_alias
	.size		__nv_reservedSMEM_offset_0_alias, 0, 64
	.other		__nv_reservedSMEM_offset_0_alias,@"STO_CUDA_RESERVED_SHARED STV_DEFAULT"
__nv_reservedSMEM_offset_0_alias:
	.zero		0
	.zero		64


//--------------------- .nv.constant0._Z6MatMulPfPKfS1_i --------------------------
	.section	.nv.constant0._Z6MatMulPfPKfS1_i,"a",@progbits
	.sectionflags	@""
	.align	4
.nv.constant0._Z6MatMulPfPKfS1_i:
	.zero		924


//--------------------- .nv.constant0._Z18InitializeMatricesPfS_S_iy --------------------------
	.section	.nv.constant0._Z18InitializeMatricesPfS_S_iy,"a",@progbits
	.sectionflags	@""
	.align	4
.nv.constant0._Z18InitializeMatricesPfS_S_iy:
	.zero		936


//--------------------- SYMBOLS --------------------------

	.type		.nv.reservedSmem.offset0,@object
	.size		.nv.reservedSmem.offset0,0x4
